	.target	sm_100a

	.elftype	@"ET_EXEC"


//--------------------- .note.nv.tkinfo           --------------------------
	.section	.note.nv.tkinfo,"",@"SHT_NOTE"
	.sectionflags	@"SHF_NOTE_NV_TKINFO"
	.tkinfo
        /*0018*/ 	.word	0x00000002
        /*0030*/ 	.string	""
        /*0030*/ 	.string	"ptxas"
        /*0030*/ 	.string	"Cuda compilation tools, release 13.0, V13.0.88"
        /*0030*/ 	.string	"Build cuda_13.0.r13.0/compiler.36424714_0"
        /*0030*/ 	.string	"-arch sm_100a -m 64 "



//--------------------- .note.nv.cuinfo           --------------------------
	.section	.note.nv.cuinfo,"",@"SHT_NOTE"
	.sectionflags	@"SHF_NOTE_NV_CUINFO"
        /*0018*/ 	.short	0x0002
        /*001a*/ 	.short	0x0064
        /*001c*/ 	.short	0x0082
	.zero		2


//--------------------- .nv.info                  --------------------------
	.section	.nv.info,"",@"SHT_CUDA_INFO"
	.align	4


	//----- nvinfo : EIATTR_REGCOUNT
	.align		4
        /*0000*/ 	.byte	0x04, 0x2f
        /*0002*/ 	.short	(.L_12 - .L_11)
	.align		4
.L_11:
        /*0004*/ 	.word	index@(_ZN7cutlass13device_kernelIN5flash19enable_sm80_to_sm89INS1_16FlashAttnFwdSm80INS1_25CollectiveMainloopFwdSm80ILi4ELi1ELb0EN4cute5tupleIJNS5_1CILi128EEENS7_ILi48EEENS7_ILi96EEEEEELi96ENS_10bfloat16_tEfNS_4arch4Sm80ELb1ELb0ELb0ELb1ELb1ELb1ELb1ELb1EEENS1_21CollectiveEpilogueFwdINS6_IJS8_SA_S9_EEENS6_IJNS7_ILi1EEESI_SI_EEESC_SE_Li128ELb1ELb1ELb1ELb0EEENS1_36VarlenDynamicPersistentTileSchedulerILi128ELi48ELi128ELi128ELb1ELb1ELb0ELb1ELb1ELb1EEEEEEEEEvNT_6ParamsE)
        /*0008*/ 	.word	0x00000004


	//----- nvinfo : EIATTR_FRAME_SIZE
	.align		4
.L_12:
        /*000c*/ 	.byte	0x04, 0x11
        /*000e*/ 	.short	(.L_14 - .L_13)
	.align		4
.L_13:
        /*0010*/ 	.word	index@(_ZN7cutlass13device_kernelIN5flash19enable_sm80_to_sm89INS1_16FlashAttnFwdSm80INS1_25CollectiveMainloopFwdSm80ILi4ELi1ELb0EN4cute5tupleIJNS5_1CILi128EEENS7_ILi48EEENS7_ILi96EEEEEELi96ENS_10bfloat16_tEfNS_4arch4Sm80ELb1ELb0ELb0ELb1ELb1ELb1ELb1ELb1EEENS1_21CollectiveEpilogueFwdINS6_IJS8_SA_S9_EEENS6_IJNS7_ILi1EEESI_SI_EEESC_SE_Li128ELb1ELb1ELb1ELb0EEENS1_36VarlenDynamicPersistentTileSchedulerILi128ELi48ELi128ELi128ELb1ELb1ELb0ELb1ELb1ELb1EEEEEEEEEvNT_6ParamsE)
        /*0014*/ 	.word	0x00000000


	//----- nvinfo : EIATTR_REGCOUNT
	.align		4
.L_14:
        /*0018*/ 	.byte	0x04, 0x2f
        /*001a*/ 	.short	(.L_16 - .L_15)
	.align		4
.L_15:
        /*001c*/ 	.word	index@(_ZN7cutlass13device_kernelIN5flash19enable_sm80_to_sm89INS1_16FlashAttnFwdSm80INS1_25CollectiveMainloopFwdSm80ILi4ELi1ELb0EN4cute5tupleIJNS5_1CILi128EEENS7_ILi48EEENS7_ILi96EEEEEELi96ENS_10bfloat16_tEfNS_4arch4Sm80ELb1ELb0ELb0ELb1ELb1ELb0ELb1ELb1EEENS1_21CollectiveEpilogueFwdINS6_IJS8_SA_S9_EEENS6_IJNS7_ILi1EEESI_SI_EEESC_SE_Li128ELb1ELb1ELb1ELb0EEENS1_36VarlenDynamicPersistentTileSchedulerILi128ELi48ELi128ELi128ELb1ELb1ELb0ELb1ELb1ELb1EEEEEEEEEvNT_6ParamsE)
        /*0020*/ 	.word	0x00000004


	//----- nvinfo : EIATTR_FRAME_SIZE
	.align		4
.L_16:
        /*0024*/ 	.byte	0x04, 0x11
        /*0026*/ 	.short	(.L_18 - .L_17)
	.align		4
.L_17:
        /*0028*/ 	.word	index@(_ZN7cutlass13device_kernelIN5flash19enable_sm80_to_sm89INS1_16FlashAttnFwdSm80INS1_25CollectiveMainloopFwdSm80ILi4ELi1ELb0EN4cute5tupleIJNS5_1CILi128EEENS7_ILi48EEENS7_ILi96EEEEEELi96ENS_10bfloat16_tEfNS_4arch4Sm80ELb1ELb0ELb0ELb1ELb1ELb0ELb1ELb1EEENS1_21CollectiveEpilogueFwdINS6_IJS8_SA_S9_EEENS6_IJNS7_ILi1EEESI_SI_EEESC_SE_Li128ELb1ELb1ELb1ELb0EEENS1_36VarlenDynamicPersistentTileSchedulerILi128ELi48ELi128ELi128ELb1ELb1ELb0ELb1ELb1ELb1EEEEEEEEEvNT_6ParamsE)
        /*002c*/ 	.word	0x00000000


	//----- nvinfo : EIATTR_REGCOUNT
	.align		4
.L_18:
        /*0030*/ 	.byte	0x04, 0x2f
        /*0032*/ 	.short	(.L_20 - .L_19)
	.align		4
.L_19:
        /*0034*/ 	.word	index@(_ZN7cutlass13device_kernelIN5flash19enable_sm80_to_sm89INS1_16FlashAttnFwdSm80INS1_25CollectiveMainloopFwdSm80ILi4ELi1ELb0EN4cute5tupleIJNS5_1CILi128EEENS7_ILi64EEENS7_ILi96EEEEEELi96ENS_10bfloat16_tEfNS_4arch4Sm80ELb1ELb0ELb0ELb0ELb1ELb0ELb1ELb1EEENS1_21CollectiveEpilogueFwdINS6_IJS8_SA_S9_EEENS6_IJNS7_ILi1EEESI_SI_EEESC_SE_Li128ELb0ELb1ELb1ELb0EEENS1_30DynamicPersistentTileSchedulerILi128ELi128ELb1ELb1ELb0EEEEEEEEEvNT_6ParamsE)
        /*0038*/ 	.word	0x00000004


	//----- nvinfo : EIATTR_FRAME_SIZE
	.align		4
.L_20:
        /*003c*/ 	.byte	0x04, 0x11
        /*003e*/ 	.short	(.L_22 - .L_21)
	.align		4
.L_21:
        /*0040*/ 	.word	index@(_ZN7cutlass13device_kernelIN5flash19enable_sm80_to_sm89INS1_16FlashAttnFwdSm80INS1_25CollectiveMainloopFwdSm80ILi4ELi1ELb0EN4cute5tupleIJNS5_1CILi128EEENS7_ILi64EEENS7_ILi96EEEEEELi96ENS_10bfloat16_tEfNS_4arch4Sm80ELb1ELb0ELb0ELb0ELb1ELb0ELb1ELb1EEENS1_21CollectiveEpilogueFwdINS6_IJS8_SA_S9_EEENS6_IJNS7_ILi1EEESI_SI_EEESC_SE_Li128ELb0ELb1ELb1ELb0EEENS1_30DynamicPersistentTileSchedulerILi128ELi128ELb1ELb1ELb0EEEEEEEEEvNT_6ParamsE)
        /*0044*/ 	.word	0x00000000


	//----- nvinfo : EIATTR_REGCOUNT
	.align		4
.L_22:
        /*0048*/ 	.byte	0x04, 0x2f
        /*004a*/ 	.short	(.L_24 - .L_23)
	.align		4
.L_23:
        /*004c*/ 	.word	index@(_ZN7cutlass13device_kernelIN5flash19enable_sm80_to_sm89INS1_16FlashAttnFwdSm80INS1_25CollectiveMainloopFwdSm80ILi4ELi1ELb0EN4cute5tupleIJNS5_1CILi128EEENS7_ILi48EEENS7_ILi96EEEEEELi96ENS_10bfloat16_tEfNS_4arch4Sm80ELb0ELb1ELb0ELb1ELb1ELb1ELb1ELb1EEENS1_21CollectiveEpilogueFwdINS6_IJS8_SA_S9_EEENS6_IJNS7_ILi1EEESI_SI_EEESC_SE_Li128ELb1ELb1ELb1ELb0EEENS1_36VarlenDynamicPersistentTileSchedulerILi128ELi48ELi128ELi128ELb1ELb1ELb0ELb1ELb0ELb1EEEEEEEEEvNT_6ParamsE)
        /*0050*/ 	.word	0x00000004


	//----- nvinfo : EIATTR_FRAME_SIZE
	.align		4
.L_24:
        /*0054*/ 	.byte	0x04, 0x11
        /*0056*/ 	.short	(.L_26 - .L_25)
	.align		4
.L_25:
        /*0058*/ 	.word	index@(_ZN7cutlass13device_kernelIN5flash19enable_sm80_to_sm89INS1_16FlashAttnFwdSm80INS1_25CollectiveMainloopFwdSm80ILi4ELi1ELb0EN4cute5tupleIJNS5_1CILi128EEENS7_ILi48EEENS7_ILi96EEEEEELi96ENS_10bfloat16_tEfNS_4arch4Sm80ELb0ELb1ELb0ELb1ELb1ELb1ELb1ELb1EEENS1_21CollectiveEpilogueFwdINS6_IJS8_SA_S9_EEENS6_IJNS7_ILi1EEESI_SI_EEESC_SE_Li128ELb1ELb1ELb1ELb0EEENS1_36VarlenDynamicPersistentTileSchedulerILi128ELi48ELi128ELi128ELb1ELb1ELb0ELb1ELb0ELb1EEEEEEEEEvNT_6ParamsE)
        /*005c*/ 	.word	0x00000000


	//----- nvinfo : EIATTR_REGCOUNT
	.align		4
.L_26:
        /*0060*/ 	.byte	0x04, 0x2f
        /*0062*/ 	.short	(.L_28 - .L_27)
	.align		4
.L_27:
        /*0064*/ 	.word	index@(_ZN7cutlass13device_kernelIN5flash19enable_sm80_to_sm89INS1_16FlashAttnFwdSm80INS1_25CollectiveMainloopFwdSm80ILi4ELi1ELb0EN4cute5tupleIJNS5_1CILi128EEENS7_ILi48EEENS7_ILi96EEEEEELi96ENS_10bfloat16_tEfNS_4arch4Sm80ELb0ELb1ELb0ELb1ELb1ELb0ELb1ELb1EEENS1_21CollectiveEpilogueFwdINS6_IJS8_SA_S9_EEENS6_IJNS7_ILi1EEESI_SI_EEESC_SE_Li128ELb1ELb1ELb1ELb0EEENS1_36VarlenDynamicPersistentTileSchedulerILi128ELi48ELi128ELi128ELb1ELb1ELb0ELb1ELb0ELb1EEEEEEEEEvNT_6ParamsE)
        /*0068*/ 	.word	0x00000004


	//----- nvinfo : EIATTR_FRAME_SIZE
	.align		4
.L_28:
        /*006c*/ 	.byte	0x04, 0x11
        /*006e*/ 	.short	(.L_30 - .L_29)
	.align		4
.L_29:
        /*0070*/ 	.word	index@(_ZN7cutlass13device_kernelIN5flash19enable_sm80_to_sm89INS1_16FlashAttnFwdSm80INS1_25CollectiveMainloopFwdSm80ILi4ELi1ELb0EN4cute5tupleIJNS5_1CILi128EEENS7_ILi48EEENS7_ILi96EEEEEELi96ENS_10bfloat16_tEfNS_4arch4Sm80ELb0ELb1ELb0ELb1ELb1ELb0ELb1ELb1EEENS1_21CollectiveEpilogueFwdINS6_IJS8_SA_S9_EEENS6_IJNS7_ILi1EEESI_SI_EEESC_SE_Li128ELb1ELb1ELb1ELb0EEENS1_36VarlenDynamicPersistentTileSchedulerILi128ELi48ELi128ELi128ELb1ELb1ELb0ELb1ELb0ELb1EEEEEEEEEvNT_6ParamsE)
        /*0074*/ 	.word	0x00000000


	//----- nvinfo : EIATTR_REGCOUNT
	.align		4
.L_30:
        /*0078*/ 	.byte	0x04, 0x2f
        /*007a*/ 	.short	(.L_32 - .L_31)
	.align		4
.L_31:
        /*007c*/ 	.word	index@(_ZN7cutlass13device_kernelIN5flash19enable_sm80_to_sm89INS1_16FlashAttnFwdSm80INS1_25CollectiveMainloopFwdSm80ILi4ELi1ELb0EN4cute5tupleIJNS5_1CILi128EEENS7_ILi48EEENS7_ILi96EEEEEELi96ENS_10bfloat16_tEfNS_4arch4Sm80ELb0ELb1ELb0ELb0ELb1ELb0ELb1ELb1EEENS1_21CollectiveEpilogueFwdINS6_IJS8_SA_S9_EEENS6_IJNS7_ILi1EEESI_SI_EEESC_SE_Li128ELb0ELb1ELb1ELb0EEENS1_19SingleTileSchedulerILb0ELb1ELb1ELi128EEEEEEEEEvNT_6ParamsE)
        /*0080*/ 	.word	0x00000004


	//----- nvinfo : EIATTR_FRAME_SIZE
	.align		4
.L_32:
        /*0084*/ 	.byte	0x04, 0x11
        /*0086*/ 	.short	(.L_34 - .L_33)
	.align		4
.L_33:
        /*0088*/ 	.word	index@(_ZN7cutlass13device_kernelIN5flash19enable_sm80_to_sm89INS1_16FlashAttnFwdSm80INS1_25CollectiveMainloopFwdSm80ILi4ELi1ELb0EN4cute5tupleIJNS5_1CILi128EEENS7_ILi48EEENS7_ILi96EEEEEELi96ENS_10bfloat16_tEfNS_4arch4Sm80ELb0ELb1ELb0ELb0ELb1ELb0ELb1ELb1EEENS1_21CollectiveEpilogueFwdINS6_IJS8_SA_S9_EEENS6_IJNS7_ILi1EEESI_SI_EEESC_SE_Li128ELb0ELb1ELb1ELb0EEENS1_19SingleTileSchedulerILb0ELb1ELb1ELi128EEEEEEEEEvNT_6ParamsE)
        /*008c*/ 	.word	0x00000000


	//----- nvinfo : EIATTR_REGCOUNT
	.align		4
.L_34:
        /*0090*/ 	.byte	0x04, 0x2f
        /*0092*/ 	.short	(.L_36 - .L_35)
	.align		4
.L_35:
        /*0094*/ 	.word	index@(_ZN7cutlass13device_kernelIN5flash19enable_sm80_to_sm89INS1_16FlashAttnFwdSm80INS1_25CollectiveMainloopFwdSm80ILi4ELi1ELb0EN4cute5tupleIJNS5_1CILi128EEENS7_ILi48EEENS7_ILi96EEEEEELi96ENS_10bfloat16_tEfNS_4arch4Sm80ELb0ELb0ELb0ELb1ELb1ELb1ELb1ELb1EEENS1_21CollectiveEpilogueFwdINS6_IJS8_SA_S9_EEENS6_IJNS7_ILi1EEESI_SI_EEESC_SE_Li128ELb1ELb1ELb1ELb0EEENS1_36VarlenDynamicPersistentTileSchedulerILi128ELi48ELi128ELi128ELb1ELb1ELb0ELb0ELb1ELb1EEEEEEEEEvNT_6ParamsE)
        /*0098*/ 	.word	0x00000004


	//----- nvinfo : EIATTR_FRAME_SIZE
	.align		4
.L_36:
        /*009c*/ 	.byte	0x04, 0x11
        /*009e*/ 	.short	(.L_38 - .L_37)
	.align		4
.L_37:
        /*00a0*/ 	.word	index@(_ZN7cutlass13device_kernelIN5flash19enable_sm80_to_sm89INS1_16FlashAttnFwdSm80INS1_25CollectiveMainloopFwdSm80ILi4ELi1ELb0EN4cute5tupleIJNS5_1CILi128EEENS7_ILi48EEENS7_ILi96EEEEEELi96ENS_10bfloat16_tEfNS_4arch4Sm80ELb0ELb0ELb0ELb1ELb1ELb1ELb1ELb1EEENS1_21CollectiveEpilogueFwdINS6_IJS8_SA_S9_EEENS6_IJNS7_ILi1EEESI_SI_EEESC_SE_Li128ELb1ELb1ELb1ELb0EEENS1_36VarlenDynamicPersistentTileSchedulerILi128ELi48ELi128ELi128ELb1ELb1ELb0ELb0ELb1ELb1EEEEEEEEEvNT_6ParamsE)
        /*00a4*/ 	.word	0x00000000


	//----- nvinfo : EIATTR_REGCOUNT
	.align		4
.L_38:
        /*00a8*/ 	.byte	0x04, 0x2f
        /*00aa*/ 	.short	(.L_40 - .L_39)
	.align		4
.L_39:
        /*00ac*/ 	.word	index@(_ZN7cutlass13device_kernelIN5flash19enable_sm80_to_sm89INS1_16FlashAttnFwdSm80INS1_25CollectiveMainloopFwdSm80ILi4ELi1ELb0EN4cute5tupleIJNS5_1CILi128EEENS7_ILi48EEENS7_ILi96EEEEEELi96ENS_10bfloat16_tEfNS_4arch4Sm80ELb0ELb0ELb0ELb1ELb1ELb0ELb1ELb1EEENS1_21CollectiveEpilogueFwdINS6_IJS8_SA_S9_EEENS6_IJNS7_ILi1EEESI_SI_EEESC_SE_Li128ELb1ELb1ELb1ELb0EEENS1_36VarlenDynamicPersistentTileSchedulerILi128ELi48ELi128ELi128ELb1ELb1ELb0ELb0ELb1ELb1EEEEEEEEEvNT_6ParamsE)
        /*00b0*/ 	.word	0x00000004


	//----- nvinfo : EIATTR_FRAME_SIZE
	.align		4
.L_40:
        /*00b4*/ 	.byte	0x04, 0x11
        /*00b6*/ 	.short	(.L_42 - .L_41)
	.align		4
.L_41:
        /*00b8*/ 	.word	index@(_ZN7cutlass13device_kernelIN5flash19enable_sm80_to_sm89INS1_16FlashAttnFwdSm80INS1_25CollectiveMainloopFwdSm80ILi4ELi1ELb0EN4cute5tupleIJNS5_1CILi128EEENS7_ILi48EEENS7_ILi96EEEEEELi96ENS_10bfloat16_tEfNS_4arch4Sm80ELb0ELb0ELb0ELb1ELb1ELb0ELb1ELb1EEENS1_21CollectiveEpilogueFwdINS6_IJS8_SA_S9_EEENS6_IJNS7_ILi1EEESI_SI_EEESC_SE_Li128ELb1ELb1ELb1ELb0EEENS1_36VarlenDynamicPersistentTileSchedulerILi128ELi48ELi128ELi128ELb1ELb1ELb0ELb0ELb1ELb1EEEEEEEEEvNT_6ParamsE)
        /*00bc*/ 	.word	0x00000000


	//----- nvinfo : EIATTR_REGCOUNT
	.align		4
.L_42:
        /*00c0*/ 	.byte	0x04, 0x2f
        /*00c2*/ 	.short	(.L_44 - .L_43)
	.align		4
.L_43:
        /*00c4*/ 	.word	index@(_ZN7cutlass13device_kernelIN5flash19enable_sm80_to_sm89INS1_16FlashAttnFwdSm80INS1_25CollectiveMainloopFwdSm80ILi4ELi1ELb0EN4cute5tupleIJNS5_1CILi128EEENS7_ILi64EEENS7_ILi96EEEEEELi96ENS_10bfloat16_tEfNS_4arch4Sm80ELb0ELb0ELb0ELb0ELb1ELb0ELb1ELb1EEENS1_21CollectiveEpilogueFwdINS6_IJS8_SA_S9_EEENS6_IJNS7_ILi1EEESI_SI_EEESC_SE_Li128ELb0ELb1ELb1ELb0EEENS1_19SingleTileSchedulerILb0ELb1ELb1ELi128EEEEEEEEEvNT_6ParamsE)
        /*00c8*/ 	.word	0x00000004


	//----- nvinfo : EIATTR_FRAME_SIZE
	.align		4
.L_44:
        /*00cc*/ 	.byte	0x04, 0x11
        /*00ce*/ 	.short	(.L_46 - .L_45)
	.align		4
.L_45:
        /*00d0*/ 	.word	index@(_ZN7cutlass13device_kernelIN5flash19enable_sm80_to_sm89INS1_16FlashAttnFwdSm80INS1_25CollectiveMainloopFwdSm80ILi4ELi1ELb0EN4cute5tupleIJNS5_1CILi128EEENS7_ILi64EEENS7_ILi96EEEEEELi96ENS_10bfloat16_tEfNS_4arch4Sm80ELb0ELb0ELb0ELb0ELb1ELb0ELb1ELb1EEENS1_21CollectiveEpilogueFwdINS6_IJS8_SA_S9_EEENS6_IJNS7_ILi1EEESI_SI_EEESC_SE_Li128ELb0ELb1ELb1ELb0EEENS1_19SingleTileSchedulerILb0ELb1ELb1ELi128EEEEEEEEEvNT_6ParamsE)
        /*00d4*/ 	.word	0x00000000


	//----- nvinfo : EIATTR_MIN_STACK_SIZE
	.align		4
.L_46:
        /*00d8*/ 	.byte	0x04, 0x12
        /*00da*/ 	.short	(.L_48 - .L_47)
	.align		4
.L_47:
        /*00dc*/ 	.word	index@(_ZN7cutlass13device_kernelIN5flash19enable_sm80_to_sm89INS1_16FlashAttnFwdSm80INS1_25CollectiveMainloopFwdSm80ILi4ELi1ELb0EN4cute5tupleIJNS5_1CILi128EEENS7_ILi64EEENS7_ILi96EEEEEELi96ENS_10bfloat16_tEfNS_4arch4Sm80ELb0ELb0ELb0ELb0ELb1ELb0ELb1ELb1EEENS1_21CollectiveEpilogueFwdINS6_IJS8_SA_S9_EEENS6_IJNS7_ILi1EEESI_SI_EEESC_SE_Li128ELb0ELb1ELb1ELb0EEENS1_19SingleTileSchedulerILb0ELb1ELb1ELi128EEEEEEEEEvNT_6ParamsE)
        /*00e0*/ 	.word	0x00000000


	//----- nvinfo : EIATTR_MIN_STACK_SIZE
	.align		4
.L_48:
        /*00e4*/ 	.byte	0x04, 0x12
        /*00e6*/ 	.short	(.L_50 - .L_49)
	.align		4
.L_49:
        /*00e8*/ 	.word	index@(_ZN7cutlass13device_kernelIN5flash19enable_sm80_to_sm89INS1_16FlashAttnFwdSm80INS1_25CollectiveMainloopFwdSm80ILi4ELi1ELb0EN4cute5tupleIJNS5_1CILi128EEENS7_ILi48EEENS7_ILi96EEEEEELi96ENS_10bfloat16_tEfNS_4arch4Sm80ELb0ELb0ELb0ELb1ELb1ELb0ELb1ELb1EEENS1_21CollectiveEpilogueFwdINS6_IJS8_SA_S9_EEENS6_IJNS7_ILi1EEESI_SI_EEESC_SE_Li128ELb1ELb1ELb1ELb0EEENS1_36VarlenDynamicPersistentTileSchedulerILi128ELi48ELi128ELi128ELb1ELb1ELb0ELb0ELb1ELb1EEEEEEEEEvNT_6ParamsE)
        /*00ec*/ 	.word	0x00000000


	//----- nvinfo : EIATTR_MIN_STACK_SIZE
	.align		4
.L_50:
        /*00f0*/ 	.byte	0x04, 0x12
        /*00f2*/ 	.short	(.L_52 - .L_51)
	.align		4
.L_51:
        /*00f4*/ 	.word	index@(_ZN7cutlass13device_kernelIN5flash19enable_sm80_to_sm89INS1_16FlashAttnFwdSm80INS1_25CollectiveMainloopFwdSm80ILi4ELi1ELb0EN4cute5tupleIJNS5_1CILi128EEENS7_ILi48EEENS7_ILi96EEEEEELi96ENS_10bfloat16_tEfNS_4arch4Sm80ELb0ELb0ELb0ELb1ELb1ELb1ELb1ELb1EEENS1_21CollectiveEpilogueFwdINS6_IJS8_SA_S9_EEENS6_IJNS7_ILi1EEESI_SI_EEESC_SE_Li128ELb1ELb1ELb1ELb0EEENS1_36VarlenDynamicPersistentTileSchedulerILi128ELi48ELi128ELi128ELb1ELb1ELb0ELb0ELb1ELb1EEEEEEEEEvNT_6ParamsE)
        /*00f8*/ 	.word	0x00000000


	//----- nvinfo : EIATTR_MIN_STACK_SIZE
	.align		4
.L_52:
        /*00fc*/ 	.byte	0x04, 0x12
        /*00fe*/ 	.short	(.L_54 - .L_53)
	.align		4
.L_53:
        /*0100*/ 	.word	index@(_ZN7cutlass13device_kernelIN5flash19enable_sm80_to_sm89INS1_16FlashAttnFwdSm80INS1_25CollectiveMainloopFwdSm80ILi4ELi1ELb0EN4cute5tupleIJNS5_1CILi128EEENS7_ILi48EEENS7_ILi96EEEEEELi96ENS_10bfloat16_tEfNS_4arch4Sm80ELb0ELb1ELb0ELb0ELb1ELb0ELb1ELb1EEENS1_21CollectiveEpilogueFwdINS6_IJS8_SA_S9_EEENS6_IJNS7_ILi1EEESI_SI_EEESC_SE_Li128ELb0ELb1ELb1ELb0EEENS1_19SingleTileSchedulerILb0ELb1ELb1ELi128EEEEEEEEEvNT_6ParamsE)
        /*0104*/ 	.word	0x00000000


	//----- nvinfo : EIATTR_MIN_STACK_SIZE
	.align		4
.L_54:
        /*0108*/ 	.byte	0x04, 0x12
        /*010a*/ 	.short	(.L_56 - .L_55)
	.align		4
.L_55:
        /*010c*/ 	.word	index@(_ZN7cutlass13device_kernelIN5flash19enable_sm80_to_sm89INS1_16FlashAttnFwdSm80INS1_25CollectiveMainloopFwdSm80ILi4ELi1ELb0EN4cute5tupleIJNS5_1CILi128EEENS7_ILi48EEENS7_ILi96EEEEEELi96ENS_10bfloat16_tEfNS_4arch4Sm80ELb0ELb1ELb0ELb1ELb1ELb0ELb1ELb1EEENS1_21CollectiveEpilogueFwdINS6_IJS8_SA_S9_EEENS6_IJNS7_ILi1EEESI_SI_EEESC_SE_Li128ELb1ELb1ELb1ELb0EEENS1_36VarlenDynamicPersistentTileSchedulerILi128ELi48ELi128ELi128ELb1ELb1ELb0ELb1ELb0ELb1EEEEEEEEEvNT_6ParamsE)
        /*0110*/ 	.word	0x00000000


	//----- nvinfo : EIATTR_MIN_STACK_SIZE
	.align		4
.L_56:
        /*0114*/ 	.byte	0x04, 0x12
        /*0116*/ 	.short	(.L_58 - .L_57)
	.align		4
.L_57:
        /*0118*/ 	.word	index@(_ZN7cutlass13device_kernelIN5flash19enable_sm80_to_sm89INS1_16FlashAttnFwdSm80INS1_25CollectiveMainloopFwdSm80ILi4ELi1ELb0EN4cute5tupleIJNS5_1CILi128EEENS7_ILi48EEENS7_ILi96EEEEEELi96ENS_10bfloat16_tEfNS_4arch4Sm80ELb0ELb1ELb0ELb1ELb1ELb1ELb1ELb1EEENS1_21CollectiveEpilogueFwdINS6_IJS8_SA_S9_EEENS6_IJNS7_ILi1EEESI_SI_EEESC_SE_Li128ELb1ELb1ELb1ELb0EEENS1_36VarlenDynamicPersistentTileSchedulerILi128ELi48ELi128ELi128ELb1ELb1ELb0ELb1ELb0ELb1EEEEEEEEEvNT_6ParamsE)
        /*011c*/ 	.word	0x00000000


	//----- nvinfo : EIATTR_MIN_STACK_SIZE
	.align		4
.L_58:
        /*0120*/ 	.byte	0x04, 0x12
        /*0122*/ 	.short	(.L_60 - .L_59)
	.align		4
.L_59:
        /*0124*/ 	.word	index@(_ZN7cutlass13device_kernelIN5flash19enable_sm80_to_sm89INS1_16FlashAttnFwdSm80INS1_25CollectiveMainloopFwdSm80ILi4ELi1ELb0EN4cute5tupleIJNS5_1CILi128EEENS7_ILi64EEENS7_ILi96EEEEEELi96ENS_10bfloat16_tEfNS_4arch4Sm80ELb1ELb0ELb0ELb0ELb1ELb0ELb1ELb1EEENS1_21CollectiveEpilogueFwdINS6_IJS8_SA_S9_EEENS6_IJNS7_ILi1EEESI_SI_EEESC_SE_Li128ELb0ELb1ELb1ELb0EEENS1_30DynamicPersistentTileSchedulerILi128ELi128ELb1ELb1ELb0EEEEEEEEEvNT_6ParamsE)
        /*0128*/ 	.word	0x00000000


	//----- nvinfo : EIATTR_MIN_STACK_SIZE
	.align		4
.L_60:
        /*012c*/ 	.byte	0x04, 0x12
        /*012e*/ 	.short	(.L_62 - .L_61)
	.align		4
.L_61:
        /*0130*/ 	.word	index@(_ZN7cutlass13device_kernelIN5flash19enable_sm80_to_sm89INS1_16FlashAttnFwdSm80INS1_25CollectiveMainloopFwdSm80ILi4ELi1ELb0EN4cute5tupleIJNS5_1CILi128EEENS7_ILi48EEENS7_ILi96EEEEEELi96ENS_10bfloat16_tEfNS_4arch4Sm80ELb1ELb0ELb0ELb1ELb1ELb0ELb1ELb1EEENS1_21CollectiveEpilogueFwdINS6_IJS8_SA_S9_EEENS6_IJNS7_ILi1EEESI_SI_EEESC_SE_Li128ELb1ELb1ELb1ELb0EEENS1_36VarlenDynamicPersistentTileSchedulerILi128ELi48ELi128ELi128ELb1ELb1ELb0ELb1ELb1ELb1EEEEEEEEEvNT_6ParamsE)
        /*0134*/ 	.word	0x00000000


	//----- nvinfo : EIATTR_MIN_STACK_SIZE
	.align		4
.L_62:
        /*0138*/ 	.byte	0x04, 0x12
        /*013a*/ 	.short	(.L_64 - .L_63)
	.align		4
.L_63:
        /*013c*/ 	.word	index@(_ZN7cutlass13device_kernelIN5flash19enable_sm80_to_sm89INS1_16FlashAttnFwdSm80INS1_25CollectiveMainloopFwdSm80ILi4ELi1ELb0EN4cute5tupleIJNS5_1CILi128EEENS7_ILi48EEENS7_ILi96EEEEEELi96ENS_10bfloat16_tEfNS_4arch4Sm80ELb1ELb0ELb0ELb1ELb1ELb1ELb1ELb1EEENS1_21CollectiveEpilogueFwdINS6_IJS8_SA_S9_EEENS6_IJNS7_ILi1EEESI_SI_EEESC_SE_Li128ELb1ELb1ELb1ELb0EEENS1_36VarlenDynamicPersistentTileSchedulerILi128ELi48ELi128ELi128ELb1ELb1ELb0ELb1ELb1ELb1EEEEEEEEEvNT_6ParamsE)
        /*0140*/ 	.word	0x00000000
.L_64:


//--------------------- .nv.compat                --------------------------
	.section	.nv.compat,"",@"SHT_CUDA_COMPAT_INFO"
	.align	4
        /*0000*/ 	.byte	0x02, 0x09, 0x01, 0x00, 0x02, 0x02, 0x01, 0x00, 0x02, 0x05, 0x05, 0x00, 0x03, 0x07, 0x01, 0x01
        /*0010*/ 	.byte	0x02, 0x03, 0x00, 0x00, 0x02, 0x06, 0x01, 0x00, 0x04, 0x0b, 0x08, 0x00, 0x09, 0x00, 0x00, 0x00
        /*0020*/ 	.byte	0x00, 0x00, 0x00, 0x00


//--------------------- .nv.info._ZN7cutlass13device_kernelIN5flash19enable_sm80_to_sm89INS1_16FlashAttnFwdSm80INS1_25CollectiveMainloopFwdSm80ILi4ELi1ELb0EN4cute5tupleIJNS5_1CILi128EEENS7_ILi64EEENS7_ILi96EEEEEELi96ENS_10bfloat16_tEfNS_4arch4Sm80ELb0ELb0ELb0ELb0ELb1ELb0ELb1ELb1EEENS1_21CollectiveEpilogueFwdINS6_IJS8_SA_S9_EEENS6_IJNS7_ILi1EEESI_SI_EEESC_SE_Li128ELb0ELb1ELb1ELb0EEENS1_19SingleTileSchedulerILb0ELb1ELb1ELi128EEEEEEEEEvNT_6ParamsE --------------------------
	.section	.nv.info._ZN7cutlass13device_kernelIN5flash19enable_sm80_to_sm89INS1_16FlashAttnFwdSm80INS1_25CollectiveMainloopFwdSm80ILi4ELi1ELb0EN4cute5tupleIJNS5_1CILi128EEENS7_ILi64EEENS7_ILi96EEEEEELi96ENS_10bfloat16_tEfNS_4arch4Sm80ELb0ELb0ELb0ELb0ELb1ELb0ELb1ELb1EEENS1_21CollectiveEpilogueFwdINS6_IJS8_SA_S9_EEENS6_IJNS7_ILi1EEESI_SI_EEESC_SE_Li128ELb0ELb1ELb1ELb0EEENS1_19SingleTileSchedulerILb0ELb1ELb1ELi128EEEEEEEEEvNT_6ParamsE,"",@"SHT_CUDA_INFO"
	.sectionflags	@""
	.align	4


	//----- nvinfo : EIATTR_CUDA_API_VERSION
	.align		4
        /*0000*/ 	.byte	0x04, 0x37
        /*0002*/ 	.short	(.L_66 - .L_65)
.L_65:
        /*0004*/ 	.word	0x00000082


	//----- nvinfo : EIATTR_KPARAM_INFO
	.align		4
.L_66:
        /*0008*/ 	.byte	0x04, 0x17
        /*000a*/ 	.short	(.L_68 - .L_67)
.L_67:
        /*000c*/ 	.word	0x00000000
        /*0010*/ 	.short	0x0000
        /*0012*/ 	.short	0x0000
        /*0014*/ 	.byte	0x00, 0xf0, 0x61, 0x10


	//----- nvinfo : EIATTR_SPARSE_MMA_MASK
	.align		4
.L_68:
        /*0018*/ 	.byte	0x03, 0x50
        /*001a*/ 	.short	0x0000


	//----- nvinfo : EIATTR_MAXREG_COUNT
	.align		4
        /*001c*/ 	.byte	0x03, 0x1b
        /*001e*/ 	.short	0x00ff


	//----- nvinfo : EIATTR_MERCURY_ISA_VERSION
	.align		4
        /*0020*/ 	.byte	0x03, 0x5f
        /*0022*/ 	.short	0x0101


	//----- nvinfo : EIATTR_VRC_CTA_INIT_COUNT
	.align		4
        /*0024*/ 	.byte	0x02, 0x4a
	.zero		1
	.zero		1


	//----- nvinfo : EIATTR_EXIT_INSTR_OFFSETS
	.align		4
        /*0028*/ 	.byte	0x04, 0x1c
        /*002a*/ 	.short	(.L_70 - .L_69)


	//   ....[0]....
.L_69:
        /*002c*/ 	.word	0x00000010


	//----- nvinfo : EIATTR_MAX_THREADS
	.align		4
.L_70:
        /*0030*/ 	.byte	0x04, 0x05
        /*0032*/ 	.short	(.L_72 - .L_71)
.L_71:
        /*0034*/ 	.word	0x00000080
        /*0038*/ 	.word	0x00000001
        /*003c*/ 	.word	0x00000001


	//----- nvinfo : EIATTR_CBANK_PARAM_SIZE
	.align		4
.L_72:
        /*0040*/ 	.byte	0x03, 0x19
        /*0042*/ 	.short	0x0418


	//----- nvinfo : EIATTR_PARAM_CBANK
	.align		4
        /*0044*/ 	.byte	0x04, 0x0a
        /*0046*/ 	.short	(.L_74 - .L_73)
	.align		4
.L_73:
        /*0048*/ 	.word	index@(.nv.constant0._ZN7cutlass13device_kernelIN5flash19enable_sm80_to_sm89INS1_16FlashAttnFwdSm80INS1_25CollectiveMainloopFwdSm80ILi4ELi1ELb0EN4cute5tupleIJNS5_1CILi128EEENS7_ILi64EEENS7_ILi96EEEEEELi96ENS_10bfloat16_tEfNS_4arch4Sm80ELb0ELb0ELb0ELb0ELb1ELb0ELb1ELb1EEENS1_21CollectiveEpilogueFwdINS6_IJS8_SA_S9_EEENS6_IJNS7_ILi1EEESI_SI_EEESC_SE_Li128ELb0ELb1ELb1ELb0EEENS1_19SingleTileSchedulerILb0ELb1ELb1ELi128EEEEEEEEEvNT_6ParamsE)
        /*004c*/ 	.short	0x0380
        /*004e*/ 	.short	0x0418


	//----- nvinfo : EIATTR_SW_WAR
	.align		4
.L_74:
        /*0050*/ 	.byte	0x04, 0x36
        /*0052*/ 	.short	(.L_76 - .L_75)
.L_75:
        /*0054*/ 	.word	0x00000008
.L_76:


//--------------------- .nv.info._ZN7cutlass13device_kernelIN5flash19enable_sm80_to_sm89INS1_16FlashAttnFwdSm80INS1_25CollectiveMainloopFwdSm80ILi4ELi1ELb0EN4cute5tupleIJNS5_1CILi128EEENS7_ILi48EEENS7_ILi96EEEEEELi96ENS_10bfloat16_tEfNS_4arch4Sm80ELb0ELb0ELb0ELb1ELb1ELb0ELb1ELb1EEENS1_21CollectiveEpilogueFwdINS6_IJS8_SA_S9_EEENS6_IJNS7_ILi1EEESI_SI_EEESC_SE_Li128ELb1ELb1ELb1ELb0EEENS1_36VarlenDynamicPersistentTileSchedulerILi128ELi48ELi128ELi128ELb1ELb1ELb0ELb0ELb1ELb1EEEEEEEEEvNT_6ParamsE --------------------------
	.section	.nv.info._ZN7cutlass13device_kernelIN5flash19enable_sm80_to_sm89INS1_16FlashAttnFwdSm80INS1_25CollectiveMainloopFwdSm80ILi4ELi1ELb0EN4cute5tupleIJNS5_1CILi128EEENS7_ILi48EEENS7_ILi96EEEEEELi96ENS_10bfloat16_tEfNS_4arch4Sm80ELb0ELb0ELb0ELb1ELb1ELb0ELb1ELb1EEENS1_21CollectiveEpilogueFwdINS6_IJS8_SA_S9_EEENS6_IJNS7_ILi1EEESI_SI_EEESC_SE_Li128ELb1ELb1ELb1ELb0EEENS1_36VarlenDynamicPersistentTileSchedulerILi128ELi48ELi128ELi128ELb1ELb1ELb0ELb0ELb1ELb1EEEEEEEEEvNT_6ParamsE,"",@"SHT_CUDA_INFO"
	.sectionflags	@""
	.align	4


	//----- nvinfo : EIATTR_CUDA_API_VERSION
	.align		4
        /*0000*/ 	.byte	0x04, 0x37
        /*0002*/ 	.short	(.L_78 - .L_77)
.L_77:
        /*0004*/ 	.word	0x00000082


	//----- nvinfo : EIATTR_KPARAM_INFO
	.align		4
.L_78:
        /*0008*/ 	.byte	0x04, 0x17
        /*000a*/ 	.short	(.L_80 - .L_79)
.L_79:
        /*000c*/ 	.word	0x00000000
        /*0010*/ 	.short	0x0000
        /*0012*/ 	.short	0x0000
        /*0014*/ 	.byte	0x00, 0xf0, 0xe1, 0x10


	//----- nvinfo : EIATTR_SPARSE_MMA_MASK
	.align		4
.L_80:
        /*0018*/ 	.byte	0x03, 0x50
        /*001a*/ 	.short	0x0000


	//----- nvinfo : EIATTR_MAXREG_COUNT
	.align		4
        /*001c*/ 	.byte	0x03, 0x1b
        /*001e*/ 	.short	0x00ff


	//----- nvinfo : EIATTR_MERCURY_ISA_VERSION
	.align		4
        /*0020*/ 	.byte	0x03, 0x5f
        /*0022*/ 	.short	0x0101


	//----- nvinfo : EIATTR_VRC_CTA_INIT_COUNT
	.align		4
        /*0024*/ 	.byte	0x02, 0x4a
	.zero		1
	.zero		1


	//----- nvinfo : EIATTR_EXIT_INSTR_OFFSETS
	.align		4
        /*0028*/ 	.byte	0x04, 0x1c
        /*002a*/ 	.short	(.L_82 - .L_81)


	//   ....[0]....
.L_81:
        /*002c*/ 	.word	0x00000010


	//----- nvinfo : EIATTR_MAX_THREADS
	.align		4
.L_82:
        /*0030*/ 	.byte	0x04, 0x05
        /*0032*/ 	.short	(.L_84 - .L_83)
.L_83:
        /*0034*/ 	.word	0x00000080
        /*0038*/ 	.word	0x00000001
        /*003c*/ 	.word	0x00000001


	//----- nvinfo : EIATTR_CBANK_PARAM_SIZE
	.align		4
.L_84:
        /*0040*/ 	.byte	0x03, 0x19
        /*0042*/ 	.short	0x0438


	//----- nvinfo : EIATTR_PARAM_CBANK
	.align		4
        /*0044*/ 	.byte	0x04, 0x0a
        /*0046*/ 	.short	(.L_86 - .L_85)
	.align		4
.L_85:
        /*0048*/ 	.word	index@(.nv.constant0._ZN7cutlass13device_kernelIN5flash19enable_sm80_to_sm89INS1_16FlashAttnFwdSm80INS1_25CollectiveMainloopFwdSm80ILi4ELi1ELb0EN4cute5tupleIJNS5_1CILi128EEENS7_ILi48EEENS7_ILi96EEEEEELi96ENS_10bfloat16_tEfNS_4arch4Sm80ELb0ELb0ELb0ELb1ELb1ELb0ELb1ELb1EEENS1_21CollectiveEpilogueFwdINS6_IJS8_SA_S9_EEENS6_IJNS7_ILi1EEESI_SI_EEESC_SE_Li128ELb1ELb1ELb1ELb0EEENS1_36VarlenDynamicPersistentTileSchedulerILi128ELi48ELi128ELi128ELb1ELb1ELb0ELb0ELb1ELb1EEEEEEEEEvNT_6ParamsE)
        /*004c*/ 	.short	0x0380
        /*004e*/ 	.short	0x0438


	//----- nvinfo : EIATTR_SW_WAR
	.align		4
.L_86:
        /*0050*/ 	.byte	0x04, 0x36
        /*0052*/ 	.short	(.L_88 - .L_87)
.L_87:
        /*0054*/ 	.word	0x00000008
.L_88:


//--------------------- .nv.info._ZN7cutlass13device_kernelIN5flash19enable_sm80_to_sm89INS1_16FlashAttnFwdSm80INS1_25CollectiveMainloopFwdSm80ILi4ELi1ELb0EN4cute5tupleIJNS5_1CILi128EEENS7_ILi48EEENS7_ILi96EEEEEELi96ENS_10bfloat16_tEfNS_4arch4Sm80ELb0ELb0ELb0ELb1ELb1ELb1ELb1ELb1EEENS1_21CollectiveEpilogueFwdINS6_IJS8_SA_S9_EEENS6_IJNS7_ILi1EEESI_SI_EEESC_SE_Li128ELb1ELb1ELb1ELb0EEENS1_36VarlenDynamicPersistentTileSchedulerILi128ELi48ELi128ELi128ELb1ELb1ELb0ELb0ELb1ELb1EEEEEEEEEvNT_6ParamsE --------------------------
	.section	.nv.info._ZN7cutlass13device_kernelIN5flash19enable_sm80_to_sm89INS1_16FlashAttnFwdSm80INS1_25CollectiveMainloopFwdSm80ILi4ELi1ELb0EN4cute5tupleIJNS5_1CILi128EEENS7_ILi48EEENS7_ILi96EEEEEELi96ENS_10bfloat16_tEfNS_4arch4Sm80ELb0ELb0ELb0ELb1ELb1ELb1ELb1ELb1EEENS1_21CollectiveEpilogueFwdINS6_IJS8_SA_S9_EEENS6_IJNS7_ILi1EEESI_SI_EEESC_SE_Li128ELb1ELb1ELb1ELb0EEENS1_36VarlenDynamicPersistentTileSchedulerILi128ELi48ELi128ELi128ELb1ELb1ELb0ELb0ELb1ELb1EEEEEEEEEvNT_6ParamsE,"",@"SHT_CUDA_INFO"
	.sectionflags	@""
	.align	4


	//----- nvinfo : EIATTR_CUDA_API_VERSION
	.align		4
        /*0000*/ 	.byte	0x04, 0x37
        /*0002*/ 	.short	(.L_90 - .L_89)
.L_89:
        /*0004*/ 	.word	0x00000082


	//----- nvinfo : EIATTR_KPARAM_INFO
	.align		4
.L_90:
        /*0008*/ 	.byte	0x04, 0x17
        /*000a*/ 	.short	(.L_92 - .L_91)
.L_91:
        /*000c*/ 	.word	0x00000000
        /*0010*/ 	.short	0x0000
        /*0012*/ 	.short	0x0000
        /*0014*/ 	.byte	0x00, 0xf0, 0xe1, 0x10


	//----- nvinfo : EIATTR_SPARSE_MMA_MASK
	.align		4
.L_92:
        /*0018*/ 	.byte	0x03, 0x50
        /*001a*/ 	.short	0x0000


	//----- nvinfo : EIATTR_MAXREG_COUNT
	.align		4
        /*001c*/ 	.byte	0x03, 0x1b
        /*001e*/ 	.short	0x00ff


	//----- nvinfo : EIATTR_MERCURY_ISA_VERSION
	.align		4
        /*0020*/ 	.byte	0x03, 0x5f
        /*0022*/ 	.short	0x0101


	//----- nvinfo : EIATTR_VRC_CTA_INIT_COUNT
	.align		4
        /*0024*/ 	.byte	0x02, 0x4a
	.zero		1
	.zero		1


	//----- nvinfo : EIATTR_EXIT_INSTR_OFFSETS
	.align		4
        /*0028*/ 	.byte	0x04, 0x1c
        /*002a*/ 	.short	(.L_94 - .L_93)


	//   ....[0]....
.L_93:
        /*002c*/ 	.word	0x00000010


	//----- nvinfo : EIATTR_MAX_THREADS
	.align		4
.L_94:
        /*0030*/ 	.byte	0x04, 0x05
        /*0032*/ 	.short	(.L_96 - .L_95)
.L_95:
        /*0034*/ 	.word	0x00000080
        /*0038*/ 	.word	0x00000001
        /*003c*/ 	.word	0x00000001


	//----- nvinfo : EIATTR_CBANK_PARAM_SIZE
	.align		4
.L_96:
        /*0040*/ 	.byte	0x03, 0x19
        /*0042*/ 	.short	0x0438


	//----- nvinfo : EIATTR_PARAM_CBANK
	.align		4
        /*0044*/ 	.byte	0x04, 0x0a
        /*0046*/ 	.short	(.L_98 - .L_97)
	.align		4
.L_97:
        /*0048*/ 	.word	index@(.nv.constant0._ZN7cutlass13device_kernelIN5flash19enable_sm80_to_sm89INS1_16FlashAttnFwdSm80INS1_25CollectiveMainloopFwdSm80ILi4ELi1ELb0EN4cute5tupleIJNS5_1CILi128EEENS7_ILi48EEENS7_ILi96EEEEEELi96ENS_10bfloat16_tEfNS_4arch4Sm80ELb0ELb0ELb0ELb1ELb1ELb1ELb1ELb1EEENS1_21CollectiveEpilogueFwdINS6_IJS8_SA_S9_EEENS6_IJNS7_ILi1EEESI_SI_EEESC_SE_Li128ELb1ELb1ELb1ELb0EEENS1_36VarlenDynamicPersistentTileSchedulerILi128ELi48ELi128ELi128ELb1ELb1ELb0ELb0ELb1ELb1EEEEEEEEEvNT_6ParamsE)
        /*004c*/ 	.short	0x0380
        /*004e*/ 	.short	0x0438


	//----- nvinfo : EIATTR_SW_WAR
	.align		4
.L_98:
        /*0050*/ 	.byte	0x04, 0x36
        /*0052*/ 	.short	(.L_100 - .L_99)
.L_99:
        /*0054*/ 	.word	0x00000008
.L_100:


//--------------------- .nv.info._ZN7cutlass13device_kernelIN5flash19enable_sm80_to_sm89INS1_16FlashAttnFwdSm80INS1_25CollectiveMainloopFwdSm80ILi4ELi1ELb0EN4cute5tupleIJNS5_1CILi128EEENS7_ILi48EEENS7_ILi96EEEEEELi96ENS_10bfloat16_tEfNS_4arch4Sm80ELb0ELb1ELb0ELb0ELb1ELb0ELb1ELb1EEENS1_21CollectiveEpilogueFwdINS6_IJS8_SA_S9_EEENS6_IJNS7_ILi1EEESI_SI_EEESC_SE_Li128ELb0ELb1ELb1ELb0EEENS1_19SingleTileSchedulerILb0ELb1ELb1ELi128EEEEEEEEEvNT_6ParamsE --------------------------
	.section	.nv.info._ZN7cutlass13device_kernelIN5flash19enable_sm80_to_sm89INS1_16FlashAttnFwdSm80INS1_25CollectiveMainloopFwdSm80ILi4ELi1ELb0EN4cute5tupleIJNS5_1CILi128EEENS7_ILi48EEENS7_ILi96EEEEEELi96ENS_10bfloat16_tEfNS_4arch4Sm80ELb0ELb1ELb0ELb0ELb1ELb0ELb1ELb1EEENS1_21CollectiveEpilogueFwdINS6_IJS8_SA_S9_EEENS6_IJNS7_ILi1EEESI_SI_EEESC_SE_Li128ELb0ELb1ELb1ELb0EEENS1_19SingleTileSchedulerILb0ELb1ELb1ELi128EEEEEEEEEvNT_6ParamsE,"",@"SHT_CUDA_INFO"
	.sectionflags	@""
	.align	4


	//----- nvinfo : EIATTR_CUDA_API_VERSION
	.align		4
        /*0000*/ 	.byte	0x04, 0x37
        /*0002*/ 	.short	(.L_102 - .L_101)
.L_101:
        /*0004*/ 	.word	0x00000082


	//----- nvinfo : EIATTR_KPARAM_INFO
	.align		4
.L_102:
        /*0008*/ 	.byte	0x04, 0x17
        /*000a*/ 	.short	(.L_104 - .L_103)
.L_103:
        /*000c*/ 	.word	0x00000000
        /*0010*/ 	.short	0x0000
        /*0012*/ 	.short	0x0000
        /*0014*/ 	.byte	0x00, 0xf0, 0x61, 0x10


	//----- nvinfo : EIATTR_SPARSE_MMA_MASK
	.align		4
.L_104:
        /*0018*/ 	.byte	0x03, 0x50
        /*001a*/ 	.short	0x0000


	//----- nvinfo : EIATTR_MAXREG_COUNT
	.align		4
        /*001c*/ 	.byte	0x03, 0x1b
        /*001e*/ 	.short	0x00ff


	//----- nvinfo : EIATTR_MERCURY_ISA_VERSION
	.align		4
        /*0020*/ 	.byte	0x03, 0x5f
        /*0022*/ 	.short	0x0101


	//----- nvinfo : EIATTR_VRC_CTA_INIT_COUNT
	.align		4
        /*0024*/ 	.byte	0x02, 0x4a
	.zero		1
	.zero		1


	//----- nvinfo : EIATTR_EXIT_INSTR_OFFSETS
	.align		4
        /*0028*/ 	.byte	0x04, 0x1c
        /*002a*/ 	.short	(.L_106 - .L_105)


	//   ....[0]....
.L_105:
        /*002c*/ 	.word	0x00000010


	//----- nvinfo : EIATTR_MAX_THREADS
	.align		4
.L_106:
        /*0030*/ 	.byte	0x04, 0x05
        /*0032*/ 	.short	(.L_108 - .L_107)
.L_107:
        /*0034*/ 	.word	0x00000080
        /*0038*/ 	.word	0x00000001
        /*003c*/ 	.word	0x00000001


	//----- nvinfo : EIATTR_CBANK_PARAM_SIZE
	.align		4
.L_108:
        /*0040*/ 	.byte	0x03, 0x19
        /*0042*/ 	.short	0x0418


	//----- nvinfo : EIATTR_PARAM_CBANK
	.align		4
        /*0044*/ 	.byte	0x04, 0x0a
        /*0046*/ 	.short	(.L_110 - .L_109)
	.align		4
.L_109:
        /*0048*/ 	.word	index@(.nv.constant0._ZN7cutlass13device_kernelIN5flash19enable_sm80_to_sm89INS1_16FlashAttnFwdSm80INS1_25CollectiveMainloopFwdSm80ILi4ELi1ELb0EN4cute5tupleIJNS5_1CILi128EEENS7_ILi48EEENS7_ILi96EEEEEELi96ENS_10bfloat16_tEfNS_4arch4Sm80ELb0ELb1ELb0ELb0ELb1ELb0ELb1ELb1EEENS1_21CollectiveEpilogueFwdINS6_IJS8_SA_S9_EEENS6_IJNS7_ILi1EEESI_SI_EEESC_SE_Li128ELb0ELb1ELb1ELb0EEENS1_19SingleTileSchedulerILb0ELb1ELb1ELi128EEEEEEEEEvNT_6ParamsE)
        /*004c*/ 	.short	0x0380
        /*004e*/ 	.short	0x0418


	//----- nvinfo : EIATTR_SW_WAR
	.align		4
.L_110:
        /*0050*/ 	.byte	0x04, 0x36
        /*0052*/ 	.short	(.L_112 - .L_111)
.L_111:
        /*0054*/ 	.word	0x00000008
.L_112:


//--------------------- .nv.info._ZN7cutlass13device_kernelIN5flash19enable_sm80_to_sm89INS1_16FlashAttnFwdSm80INS1_25CollectiveMainloopFwdSm80ILi4ELi1ELb0EN4cute5tupleIJNS5_1CILi128EEENS7_ILi48EEENS7_ILi96EEEEEELi96ENS_10bfloat16_tEfNS_4arch4Sm80ELb0ELb1ELb0ELb1ELb1ELb0ELb1ELb1EEENS1_21CollectiveEpilogueFwdINS6_IJS8_SA_S9_EEENS6_IJNS7_ILi1EEESI_SI_EEESC_SE_Li128ELb1ELb1ELb1ELb0EEENS1_36VarlenDynamicPersistentTileSchedulerILi128ELi48ELi128ELi128ELb1ELb1ELb0ELb1ELb0ELb1EEEEEEEEEvNT_6ParamsE --------------------------
	.section	.nv.info._ZN7cutlass13device_kernelIN5flash19enable_sm80_to_sm89INS1_16FlashAttnFwdSm80INS1_25CollectiveMainloopFwdSm80ILi4ELi1ELb0EN4cute5tupleIJNS5_1CILi128EEENS7_ILi48EEENS7_ILi96EEEEEELi96ENS_10bfloat16_tEfNS_4arch4Sm80ELb0ELb1ELb0ELb1ELb1ELb0ELb1ELb1EEENS1_21CollectiveEpilogueFwdINS6_IJS8_SA_S9_EEENS6_IJNS7_ILi1EEESI_SI_EEESC_SE_Li128ELb1ELb1ELb1ELb0EEENS1_36VarlenDynamicPersistentTileSchedulerILi128ELi48ELi128ELi128ELb1ELb1ELb0ELb1ELb0ELb1EEEEEEEEEvNT_6ParamsE,"",@"SHT_CUDA_INFO"
	.sectionflags	@""
	.align	4


	//----- nvinfo : EIATTR_CUDA_API_VERSION
	.align		4
        /*0000*/ 	.byte	0x04, 0x37
        /*0002*/ 	.short	(.L_114 - .L_113)
.L_113:
        /*0004*/ 	.word	0x00000082


	//----- nvinfo : EIATTR_KPARAM_INFO
	.align		4
.L_114:
        /*0008*/ 	.byte	0x04, 0x17
        /*000a*/ 	.short	(.L_116 - .L_115)
.L_115:
        /*000c*/ 	.word	0x00000000
        /*0010*/ 	.short	0x0000
        /*0012*/ 	.short	0x0000
        /*0014*/ 	.byte	0x00, 0xf0, 0xe1, 0x10


	//----- nvinfo : EIATTR_SPARSE_MMA_MASK
	.align		4
.L_116:
        /*0018*/ 	.byte	0x03, 0x50
        /*001a*/ 	.short	0x0000


	//----- nvinfo : EIATTR_MAXREG_COUNT
	.align		4
        /*001c*/ 	.byte	0x03, 0x1b
        /*001e*/ 	.short	0x00ff


	//----- nvinfo : EIATTR_MERCURY_ISA_VERSION
	.align		4
        /*0020*/ 	.byte	0x03, 0x5f
        /*0022*/ 	.short	0x0101


	//----- nvinfo : EIATTR_VRC_CTA_INIT_COUNT
	.align		4
        /*0024*/ 	.byte	0x02, 0x4a
	.zero		1
	.zero		1


	//----- nvinfo : EIATTR_EXIT_INSTR_OFFSETS
	.align		4
        /*0028*/ 	.byte	0x04, 0x1c
        /*002a*/ 	.short	(.L_118 - .L_117)


	//   ....[0]....
.L_117:
        /*002c*/ 	.word	0x00000010


	//----- nvinfo : EIATTR_MAX_THREADS
	.align		4
.L_118:
        /*0030*/ 	.byte	0x04, 0x05
        /*0032*/ 	.short	(.L_120 - .L_119)
.L_119:
        /*0034*/ 	.word	0x00000080
        /*0038*/ 	.word	0x00000001
        /*003c*/ 	.word	0x00000001


	//----- nvinfo : EIATTR_CBANK_PARAM_SIZE
	.align		4
.L_120:
        /*0040*/ 	.byte	0x03, 0x19
        /*0042*/ 	.short	0x0438


	//----- nvinfo : EIATTR_PARAM_CBANK
	.align		4
        /*0044*/ 	.byte	0x04, 0x0a
        /*0046*/ 	.short	(.L_122 - .L_121)
	.align		4
.L_121:
        /*0048*/ 	.word	index@(.nv.constant0._ZN7cutlass13device_kernelIN5flash19enable_sm80_to_sm89INS1_16FlashAttnFwdSm80INS1_25CollectiveMainloopFwdSm80ILi4ELi1ELb0EN4cute5tupleIJNS5_1CILi128EEENS7_ILi48EEENS7_ILi96EEEEEELi96ENS_10bfloat16_tEfNS_4arch4Sm80ELb0ELb1ELb0ELb1ELb1ELb0ELb1ELb1EEENS1_21CollectiveEpilogueFwdINS6_IJS8_SA_S9_EEENS6_IJNS7_ILi1EEESI_SI_EEESC_SE_Li128ELb1ELb1ELb1ELb0EEENS1_36VarlenDynamicPersistentTileSchedulerILi128ELi48ELi128ELi128ELb1ELb1ELb0ELb1ELb0ELb1EEEEEEEEEvNT_6ParamsE)
        /*004c*/ 	.short	0x0380
        /*004e*/ 	.short	0x0438


	//----- nvinfo : EIATTR_SW_WAR
	.align		4
.L_122:
        /*0050*/ 	.byte	0x04, 0x36
        /*0052*/ 	.short	(.L_124 - .L_123)
.L_123:
        /*0054*/ 	.word	0x00000008
.L_124:


//--------------------- .nv.info._ZN7cutlass13device_kernelIN5flash19enable_sm80_to_sm89INS1_16FlashAttnFwdSm80INS1_25CollectiveMainloopFwdSm80ILi4ELi1ELb0EN4cute5tupleIJNS5_1CILi128EEENS7_ILi48EEENS7_ILi96EEEEEELi96ENS_10bfloat16_tEfNS_4arch4Sm80ELb0ELb1ELb0ELb1ELb1ELb1ELb1ELb1EEENS1_21CollectiveEpilogueFwdINS6_IJS8_SA_S9_EEENS6_IJNS7_ILi1EEESI_SI_EEESC_SE_Li128ELb1ELb1ELb1ELb0EEENS1_36VarlenDynamicPersistentTileSchedulerILi128ELi48ELi128ELi128ELb1ELb1ELb0ELb1ELb0ELb1EEEEEEEEEvNT_6ParamsE --------------------------
	.section	.nv.info._ZN7cutlass13device_kernelIN5flash19enable_sm80_to_sm89INS1_16FlashAttnFwdSm80INS1_25CollectiveMainloopFwdSm80ILi4ELi1ELb0EN4cute5tupleIJNS5_1CILi128EEENS7_ILi48EEENS7_ILi96EEEEEELi96ENS_10bfloat16_tEfNS_4arch4Sm80ELb0ELb1ELb0ELb1ELb1ELb1ELb1ELb1EEENS1_21CollectiveEpilogueFwdINS6_IJS8_SA_S9_EEENS6_IJNS7_ILi1EEESI_SI_EEESC_SE_Li128ELb1ELb1ELb1ELb0EEENS1_36VarlenDynamicPersistentTileSchedulerILi128ELi48ELi128ELi128ELb1ELb1ELb0ELb1ELb0ELb1EEEEEEEEEvNT_6ParamsE,"",@"SHT_CUDA_INFO"
	.sectionflags	@""
	.align	4


	//----- nvinfo : EIATTR_CUDA_API_VERSION
	.align		4
        /*0000*/ 	.byte	0x04, 0x37
        /*0002*/ 	.short	(.L_126 - .L_125)
.L_125:
        /*0004*/ 	.word	0x00000082


	//----- nvinfo : EIATTR_KPARAM_INFO
	.align		4
.L_126:
        /*0008*/ 	.byte	0x04, 0x17
        /*000a*/ 	.short	(.L_128 - .L_127)
.L_127:
        /*000c*/ 	.word	0x00000000
        /*0010*/ 	.short	0x0000
        /*0012*/ 	.short	0x0000
        /*0014*/ 	.byte	0x00, 0xf0, 0xe1, 0x10


	//----- nvinfo : EIATTR_SPARSE_MMA_MASK
	.align		4
.L_128:
        /*0018*/ 	.byte	0x03, 0x50
        /*001a*/ 	.short	0x0000


	//----- nvinfo : EIATTR_MAXREG_COUNT
	.align		4
        /*001c*/ 	.byte	0x03, 0x1b
        /*001e*/ 	.short	0x00ff


	//----- nvinfo : EIATTR_MERCURY_ISA_VERSION
	.align		4
        /*0020*/ 	.byte	0x03, 0x5f
        /*0022*/ 	.short	0x0101


	//----- nvinfo : EIATTR_VRC_CTA_INIT_COUNT
	.align		4
        /*0024*/ 	.byte	0x02, 0x4a
	.zero		1
	.zero		1


	//----- nvinfo : EIATTR_EXIT_INSTR_OFFSETS
	.align		4
        /*0028*/ 	.byte	0x04, 0x1c
        /*002a*/ 	.short	(.L_130 - .L_129)


	//   ....[0]....
.L_129:
        /*002c*/ 	.word	0x00000010


	//----- nvinfo : EIATTR_MAX_THREADS
	.align		4
.L_130:
        /*0030*/ 	.byte	0x04, 0x05
        /*0032*/ 	.short	(.L_132 - .L_131)
.L_131:
        /*0034*/ 	.word	0x00000080
        /*0038*/ 	.word	0x00000001
        /*003c*/ 	.word	0x00000001


	//----- nvinfo : EIATTR_CBANK_PARAM_SIZE
	.align		4
.L_132:
        /*0040*/ 	.byte	0x03, 0x19
        /*0042*/ 	.short	0x0438


	//----- nvinfo : EIATTR_PARAM_CBANK
	.align		4
        /*0044*/ 	.byte	0x04, 0x0a
        /*0046*/ 	.short	(.L_134 - .L_133)
	.align		4
.L_133:
        /*0048*/ 	.word	index@(.nv.constant0._ZN7cutlass13device_kernelIN5flash19enable_sm80_to_sm89INS1_16FlashAttnFwdSm80INS1_25CollectiveMainloopFwdSm80ILi4ELi1ELb0EN4cute5tupleIJNS5_1CILi128EEENS7_ILi48EEENS7_ILi96EEEEEELi96ENS_10bfloat16_tEfNS_4arch4Sm80ELb0ELb1ELb0ELb1ELb1ELb1ELb1ELb1EEENS1_21CollectiveEpilogueFwdINS6_IJS8_SA_S9_EEENS6_IJNS7_ILi1EEESI_SI_EEESC_SE_Li128ELb1ELb1ELb1ELb0EEENS1_36VarlenDynamicPersistentTileSchedulerILi128ELi48ELi128ELi128ELb1ELb1ELb0ELb1ELb0ELb1EEEEEEEEEvNT_6ParamsE)
        /*004c*/ 	.short	0x0380
        /*004e*/ 	.short	0x0438


	//----- nvinfo : EIATTR_SW_WAR
	.align		4
.L_134:
        /*0050*/ 	.byte	0x04, 0x36
        /*0052*/ 	.short	(.L_136 - .L_135)
.L_135:
        /*0054*/ 	.word	0x00000008
.L_136:


//--------------------- .nv.info._ZN7cutlass13device_kernelIN5flash19enable_sm80_to_sm89INS1_16FlashAttnFwdSm80INS1_25CollectiveMainloopFwdSm80ILi4ELi1ELb0EN4cute5tupleIJNS5_1CILi128EEENS7_ILi64EEENS7_ILi96EEEEEELi96ENS_10bfloat16_tEfNS_4arch4Sm80ELb1ELb0ELb0ELb0ELb1ELb0ELb1ELb1EEENS1_21CollectiveEpilogueFwdINS6_IJS8_SA_S9_EEENS6_IJNS7_ILi1EEESI_SI_EEESC_SE_Li128ELb0ELb1ELb1ELb0EEENS1_30DynamicPersistentTileSchedulerILi128ELi128ELb1ELb1ELb0EEEEEEEEEvNT_6ParamsE --------------------------
	.section	.nv.info._ZN7cutlass13device_kernelIN5flash19enable_sm80_to_sm89INS1_16FlashAttnFwdSm80INS1_25CollectiveMainloopFwdSm80ILi4ELi1ELb0EN4cute5tupleIJNS5_1CILi128EEENS7_ILi64EEENS7_ILi96EEEEEELi96ENS_10bfloat16_tEfNS_4arch4Sm80ELb1ELb0ELb0ELb0ELb1ELb0ELb1ELb1EEENS1_21CollectiveEpilogueFwdINS6_IJS8_SA_S9_EEENS6_IJNS7_ILi1EEESI_SI_EEESC_SE_Li128ELb0ELb1ELb1ELb0EEENS1_30DynamicPersistentTileSchedulerILi128ELi128ELb1ELb1ELb0EEEEEEEEEvNT_6ParamsE,"",@"SHT_CUDA_INFO"
	.sectionflags	@""
	.align	4


	//----- nvinfo : EIATTR_CUDA_API_VERSION
	.align		4
        /*0000*/ 	.byte	0x04, 0x37
        /*0002*/ 	.short	(.L_138 - .L_137)
.L_137:
        /*0004*/ 	.word	0x00000082


	//----- nvinfo : EIATTR_KPARAM_INFO
	.align		4
.L_138:
        /*0008*/ 	.byte	0x04, 0x17
        /*000a*/ 	.short	(.L_140 - .L_139)
.L_139:
        /*000c*/ 	.word	0x00000000
        /*0010*/ 	.short	0x0000
        /*0012*/ 	.short	0x0000
        /*0014*/ 	.byte	0x00, 0xf0, 0xa1, 0x10


	//----- nvinfo : EIATTR_SPARSE_MMA_MASK
	.align		4
.L_140:
        /*0018*/ 	.byte	0x03, 0x50
        /*001a*/ 	.short	0x0000


	//----- nvinfo : EIATTR_MAXREG_COUNT
	.align		4
        /*001c*/ 	.byte	0x03, 0x1b
        /*001e*/ 	.short	0x00ff


	//----- nvinfo : EIATTR_MERCURY_ISA_VERSION
	.align		4
        /*0020*/ 	.byte	0x03, 0x5f
        /*0022*/ 	.short	0x0101


	//----- nvinfo : EIATTR_VRC_CTA_INIT_COUNT
	.align		4
        /*0024*/ 	.byte	0x02, 0x4a
	.zero		1
	.zero		1


	//----- nvinfo : EIATTR_EXIT_INSTR_OFFSETS
	.align		4
        /*0028*/ 	.byte	0x04, 0x1c
        /*002a*/ 	.short	(.L_142 - .L_141)


	//   ....[0]....
.L_141:
        /*002c*/ 	.word	0x00000010


	//----- nvinfo : EIATTR_MAX_THREADS
	.align		4
.L_142:
        /*0030*/ 	.byte	0x04, 0x05
        /*0032*/ 	.short	(.L_144 - .L_143)
.L_143:
        /*0034*/ 	.word	0x00000080
        /*0038*/ 	.word	0x00000001
        /*003c*/ 	.word	0x00000001


	//----- nvinfo : EIATTR_CBANK_PARAM_SIZE
	.align		4
.L_144:
        /*0040*/ 	.byte	0x03, 0x19
        /*0042*/ 	.short	0x0428


	//----- nvinfo : EIATTR_PARAM_CBANK
	.align		4
        /*0044*/ 	.byte	0x04, 0x0a
        /*0046*/ 	.short	(.L_146 - .L_145)
	.align		4
.L_145:
        /*0048*/ 	.word	index@(.nv.constant0._ZN7cutlass13device_kernelIN5flash19enable_sm80_to_sm89INS1_16FlashAttnFwdSm80INS1_25CollectiveMainloopFwdSm80ILi4ELi1ELb0EN4cute5tupleIJNS5_1CILi128EEENS7_ILi64EEENS7_ILi96EEEEEELi96ENS_10bfloat16_tEfNS_4arch4Sm80ELb1ELb0ELb0ELb0ELb1ELb0ELb1ELb1EEENS1_21CollectiveEpilogueFwdINS6_IJS8_SA_S9_EEENS6_IJNS7_ILi1EEESI_SI_EEESC_SE_Li128ELb0ELb1ELb1ELb0EEENS1_30DynamicPersistentTileSchedulerILi128ELi128ELb1ELb1ELb0EEEEEEEEEvNT_6ParamsE)
        /*004c*/ 	.short	0x0380
        /*004e*/ 	.short	0x0428


	//----- nvinfo : EIATTR_SW_WAR
	.align		4
.L_146:
        /*0050*/ 	.byte	0x04, 0x36
        /*0052*/ 	.short	(.L_148 - .L_147)
.L_147:
        /*0054*/ 	.word	0x00000008
.L_148:


//--------------------- .nv.info._ZN7cutlass13device_kernelIN5flash19enable_sm80_to_sm89INS1_16FlashAttnFwdSm80INS1_25CollectiveMainloopFwdSm80ILi4ELi1ELb0EN4cute5tupleIJNS5_1CILi128EEENS7_ILi48EEENS7_ILi96EEEEEELi96ENS_10bfloat16_tEfNS_4arch4Sm80ELb1ELb0ELb0ELb1ELb1ELb0ELb1ELb1EEENS1_21CollectiveEpilogueFwdINS6_IJS8_SA_S9_EEENS6_IJNS7_ILi1EEESI_SI_EEESC_SE_Li128ELb1ELb1ELb1ELb0EEENS1_36VarlenDynamicPersistentTileSchedulerILi128ELi48ELi128ELi128ELb1ELb1ELb0ELb1ELb1ELb1EEEEEEEEEvNT_6ParamsE --------------------------
	.section	.nv.info._ZN7cutlass13device_kernelIN5flash19enable_sm80_to_sm89INS1_16FlashAttnFwdSm80INS1_25CollectiveMainloopFwdSm80ILi4ELi1ELb0EN4cute5tupleIJNS5_1CILi128EEENS7_ILi48EEENS7_ILi96EEEEEELi96ENS_10bfloat16_tEfNS_4arch4Sm80ELb1ELb0ELb0ELb1ELb1ELb0ELb1ELb1EEENS1_21CollectiveEpilogueFwdINS6_IJS8_SA_S9_EEENS6_IJNS7_ILi1EEESI_SI_EEESC_SE_Li128ELb1ELb1ELb1ELb0EEENS1_36VarlenDynamicPersistentTileSchedulerILi128ELi48ELi128ELi128ELb1ELb1ELb0ELb1ELb1ELb1EEEEEEEEEvNT_6ParamsE,"",@"SHT_CUDA_INFO"
	.sectionflags	@""
	.align	4


	//----- nvinfo : EIATTR_CUDA_API_VERSION
	.align		4
        /*0000*/ 	.byte	0x04, 0x37
        /*0002*/ 	.short	(.L_150 - .L_149)
.L_149:
        /*0004*/ 	.word	0x00000082


	//----- nvinfo : EIATTR_KPARAM_INFO
	.align		4
.L_150:
        /*0008*/ 	.byte	0x04, 0x17
        /*000a*/ 	.short	(.L_152 - .L_151)
.L_151:
        /*000c*/ 	.word	0x00000000
        /*0010*/ 	.short	0x0000
        /*0012*/ 	.short	0x0000
        /*0014*/ 	.byte	0x00, 0xf0, 0xe1, 0x10


	//----- nvinfo : EIATTR_SPARSE_MMA_MASK
	.align		4
.L_152:
        /*0018*/ 	.byte	0x03, 0x50
        /*001a*/ 	.short	0x0000


	//----- nvinfo : EIATTR_MAXREG_COUNT
	.align		4
        /*001c*/ 	.byte	0x03, 0x1b
        /*001e*/ 	.short	0x00ff


	//----- nvinfo : EIATTR_MERCURY_ISA_VERSION
	.align		4
        /*0020*/ 	.byte	0x03, 0x5f
        /*0022*/ 	.short	0x0101


	//----- nvinfo : EIATTR_VRC_CTA_INIT_COUNT
	.align		4
        /*0024*/ 	.byte	0x02, 0x4a
	.zero		1
	.zero		1


	//----- nvinfo : EIATTR_EXIT_INSTR_OFFSETS
	.align		4
        /*0028*/ 	.byte	0x04, 0x1c
        /*002a*/ 	.short	(.L_154 - .L_153)


	//   ....[0]....
.L_153:
        /*002c*/ 	.word	0x00000010


	//----- nvinfo : EIATTR_MAX_THREADS
	.align		4
.L_154:
        /*0030*/ 	.byte	0x04, 0x05
        /*0032*/ 	.short	(.L_156 - .L_155)
.L_155:
        /*0034*/ 	.word	0x00000080
        /*0038*/ 	.word	0x00000001
        /*003c*/ 	.word	0x00000001


	//----- nvinfo : EIATTR_CBANK_PARAM_SIZE
	.align		4
.L_156:
        /*0040*/ 	.byte	0x03, 0x19
        /*0042*/ 	.short	0x0438


	//----- nvinfo : EIATTR_PARAM_CBANK
	.align		4
        /*0044*/ 	.byte	0x04, 0x0a
        /*0046*/ 	.short	(.L_158 - .L_157)
	.align		4
.L_157:
        /*0048*/ 	.word	index@(.nv.constant0._ZN7cutlass13device_kernelIN5flash19enable_sm80_to_sm89INS1_16FlashAttnFwdSm80INS1_25CollectiveMainloopFwdSm80ILi4ELi1ELb0EN4cute5tupleIJNS5_1CILi128EEENS7_ILi48EEENS7_ILi96EEEEEELi96ENS_10bfloat16_tEfNS_4arch4Sm80ELb1ELb0ELb0ELb1ELb1ELb0ELb1ELb1EEENS1_21CollectiveEpilogueFwdINS6_IJS8_SA_S9_EEENS6_IJNS7_ILi1EEESI_SI_EEESC_SE_Li128ELb1ELb1ELb1ELb0EEENS1_36VarlenDynamicPersistentTileSchedulerILi128ELi48ELi128ELi128ELb1ELb1ELb0ELb1ELb1ELb1EEEEEEEEEvNT_6ParamsE)
        /*004c*/ 	.short	0x0380
        /*004e*/ 	.short	0x0438


	//----- nvinfo : EIATTR_SW_WAR
	.align		4
.L_158:
        /*0050*/ 	.byte	0x04, 0x36
        /*0052*/ 	.short	(.L_160 - .L_159)
.L_159:
        /*0054*/ 	.word	0x00000008
.L_160:


//--------------------- .nv.info._ZN7cutlass13device_kernelIN5flash19enable_sm80_to_sm89INS1_16FlashAttnFwdSm80INS1_25CollectiveMainloopFwdSm80ILi4ELi1ELb0EN4cute5tupleIJNS5_1CILi128EEENS7_ILi48EEENS7_ILi96EEEEEELi96ENS_10bfloat16_tEfNS_4arch4Sm80ELb1ELb0ELb0ELb1ELb1ELb1ELb1ELb1EEENS1_21CollectiveEpilogueFwdINS6_IJS8_SA_S9_EEENS6_IJNS7_ILi1EEESI_SI_EEESC_SE_Li128ELb1ELb1ELb1ELb0EEENS1_36VarlenDynamicPersistentTileSchedulerILi128ELi48ELi128ELi128ELb1ELb1ELb0ELb1ELb1ELb1EEEEEEEEEvNT_6ParamsE --------------------------
	.section	.nv.info._ZN7cutlass13device_kernelIN5flash19enable_sm80_to_sm89INS1_16FlashAttnFwdSm80INS1_25CollectiveMainloopFwdSm80ILi4ELi1ELb0EN4cute5tupleIJNS5_1CILi128EEENS7_ILi48EEENS7_ILi96EEEEEELi96ENS_10bfloat16_tEfNS_4arch4Sm80ELb1ELb0ELb0ELb1ELb1ELb1ELb1ELb1EEENS1_21CollectiveEpilogueFwdINS6_IJS8_SA_S9_EEENS6_IJNS7_ILi1EEESI_SI_EEESC_SE_Li128ELb1ELb1ELb1ELb0EEENS1_36VarlenDynamicPersistentTileSchedulerILi128ELi48ELi128ELi128ELb1ELb1ELb0ELb1ELb1ELb1EEEEEEEEEvNT_6ParamsE,"",@"SHT_CUDA_INFO"
	.sectionflags	@""
	.align	4


	//----- nvinfo : EIATTR_CUDA_API_VERSION
	.align		4
        /*0000*/ 	.byte	0x04, 0x37
        /*0002*/ 	.short	(.L_162 - .L_161)
.L_161:
        /*0004*/ 	.word	0x00000082


	//----- nvinfo : EIATTR_KPARAM_INFO
	.align		4
.L_162:
        /*0008*/ 	.byte	0x04, 0x17
        /*000a*/ 	.short	(.L_164 - .L_163)
.L_163:
        /*000c*/ 	.word	0x00000000
        /*0010*/ 	.short	0x0000
        /*0012*/ 	.short	0x0000
        /*0014*/ 	.byte	0x00, 0xf0, 0xe1, 0x10


	//----- nvinfo : EIATTR_SPARSE_MMA_MASK
	.align		4
.L_164:
        /*0018*/ 	.byte	0x03, 0x50
        /*001a*/ 	.short	0x0000


	//----- nvinfo : EIATTR_MAXREG_COUNT
	.align		4
        /*001c*/ 	.byte	0x03, 0x1b
        /*001e*/ 	.short	0x00ff


	//----- nvinfo : EIATTR_MERCURY_ISA_VERSION
	.align		4
        /*0020*/ 	.byte	0x03, 0x5f
        /*0022*/ 	.short	0x0101


	//----- nvinfo : EIATTR_VRC_CTA_INIT_COUNT
	.align		4
        /*0024*/ 	.byte	0x02, 0x4a
	.zero		1
	.zero		1


	//----- nvinfo : EIATTR_EXIT_INSTR_OFFSETS
	.align		4
        /*0028*/ 	.byte	0x04, 0x1c
        /*002a*/ 	.short	(.L_166 - .L_165)


	//   ....[0]....
.L_165:
        /*002c*/ 	.word	0x00000010


	//----- nvinfo : EIATTR_MAX_THREADS
	.align		4
.L_166:
        /*0030*/ 	.byte	0x04, 0x05
        /*0032*/ 	.short	(.L_168 - .L_167)
.L_167:
        /*0034*/ 	.word	0x00000080
        /*0038*/ 	.word	0x00000001
        /*003c*/ 	.word	0x00000001


	//----- nvinfo : EIATTR_CBANK_PARAM_SIZE
	.align		4
.L_168:
        /*0040*/ 	.byte	0x03, 0x19
        /*0042*/ 	.short	0x0438


	//----- nvinfo : EIATTR_PARAM_CBANK
	.align		4
        /*0044*/ 	.byte	0x04, 0x0a
        /*0046*/ 	.short	(.L_170 - .L_169)
	.align		4
.L_169:
        /*0048*/ 	.word	index@(.nv.constant0._ZN7cutlass13device_kernelIN5flash19enable_sm80_to_sm89INS1_16FlashAttnFwdSm80INS1_25CollectiveMainloopFwdSm80ILi4ELi1ELb0EN4cute5tupleIJNS5_1CILi128EEENS7_ILi48EEENS7_ILi96EEEEEELi96ENS_10bfloat16_tEfNS_4arch4Sm80ELb1ELb0ELb0ELb1ELb1ELb1ELb1ELb1EEENS1_21CollectiveEpilogueFwdINS6_IJS8_SA_S9_EEENS6_IJNS7_ILi1EEESI_SI_EEESC_SE_Li128ELb1ELb1ELb1ELb0EEENS1_36VarlenDynamicPersistentTileSchedulerILi128ELi48ELi128ELi128ELb1ELb1ELb0ELb1ELb1ELb1EEEEEEEEEvNT_6ParamsE)
        /*004c*/ 	.short	0x0380
        /*004e*/ 	.short	0x0438


	//----- nvinfo : EIATTR_SW_WAR
	.align		4
.L_170:
        /*0050*/ 	.byte	0x04, 0x36
        /*0052*/ 	.short	(.L_172 - .L_171)
.L_171:
        /*0054*/ 	.word	0x00000008
.L_172:


//--------------------- .nv.callgraph             --------------------------
	.section	.nv.callgraph,"",@"SHT_CUDA_CALLGRAPH"
	.align	4
	.sectionentsize	8
	.align		4
        /*0000*/ 	.word	0x00000000
	.align		4
        /*0004*/ 	.word	0xffffffff
	.align		4
        /*0008*/ 	.word	0x00000000
	.align		4
        /*000c*/ 	.word	0xfffffffe
	.align		4
        /*0010*/ 	.word	0x00000000
	.align		4
        /*0014*/ 	.word	0xfffffffd
	.align		4
        /*0018*/ 	.word	0x00000000
	.align		4
        /*001c*/ 	.word	0xfffffffc


//--------------------- .nv.constant4             --------------------------
	.section	.nv.constant4,"a",@progbits
	.align	8
	.align		8
.nv.constant4:
        /*0000*/ 	.dword	_ZN77_INTERNAL_c6b62c19_41_flash_fwd_hdim96_bf16_paged_split_sm80_cu_9d2915ae_35484cuda3std3__45__cpo5beginE
	.align		8
        /*0008*/ 	.dword	_ZN77_INTERNAL_c6b62c19_41_flash_fwd_hdim96_bf16_paged_split_sm80_cu_9d2915ae_35484cuda3std3__45__cpo3endE
	.align		8
        /*0010*/ 	.dword	_ZN77_INTERNAL_c6b62c19_41_flash_fwd_hdim96_bf16_paged_split_sm80_cu_9d2915ae_35484cuda3std3__45__cpo6cbeginE
	.align		8
        /*0018*/ 	.dword	_ZN77_INTERNAL_c6b62c19_41_flash_fwd_hdim96_bf16_paged_split_sm80_cu_9d2915ae_35484cuda3std3__45__cpo4cendE
	.align		8
        /*0020*/ 	.dword	_ZN77_INTERNAL_c6b62c19_41_flash_fwd_hdim96_bf16_paged_split_sm80_cu_9d2915ae_35484cuda3std3__479_GLOBAL__N__c6b62c19_41_flash_fwd_hdim96_bf16_paged_split_sm80_cu_9d2915ae_35486ignoreE
	.align		8
        /*0028*/ 	.dword	_ZN77_INTERNAL_c6b62c19_41_flash_fwd_hdim96_bf16_paged_split_sm80_cu_9d2915ae_35484cuda3std3__419piecewise_constructE
	.align		8
        /*0030*/ 	.dword	_ZN77_INTERNAL_c6b62c19_41_flash_fwd_hdim96_bf16_paged_split_sm80_cu_9d2915ae_35484cuda3std3__48in_placeE
	.align		8
        /*0038*/ 	.dword	_ZN77_INTERNAL_c6b62c19_41_flash_fwd_hdim96_bf16_paged_split_sm80_cu_9d2915ae_35484cuda3std6ranges3__45__cpo4swapE
	.align		8
        /*0040*/ 	.dword	_ZN77_INTERNAL_c6b62c19_41_flash_fwd_hdim96_bf16_paged_split_sm80_cu_9d2915ae_35484cuda3std6ranges3__45__cpo9iter_moveE
	.align		8
        /*0048*/ 	.dword	_ZN77_INTERNAL_c6b62c19_41_flash_fwd_hdim96_bf16_paged_split_sm80_cu_9d2915ae_35484cute7productE
	.align		8
        /*0050*/ 	.dword	_ZN77_INTERNAL_c6b62c19_41_flash_fwd_hdim96_bf16_paged_split_sm80_cu_9d2915ae_35484cute1_E


//--------------------- .text._ZN7cutlass13device_kernelIN5flash19enable_sm80_to_sm89INS1_16FlashAttnFwdSm80INS1_25CollectiveMainloopFwdSm80ILi4ELi1ELb0EN4cute5tupleIJNS5_1CILi128EEENS7_ILi64EEENS7_ILi96EEEEEELi96ENS_10bfloat16_tEfNS_4arch4Sm80ELb0ELb0ELb0ELb0ELb1ELb0ELb1ELb1EEENS1_21CollectiveEpilogueFwdINS6_IJS8_SA_S9_EEENS6_IJNS7_ILi1EEESI_SI_EEESC_SE_Li128ELb0ELb1ELb1ELb0EEENS1_19SingleTileSchedulerILb0ELb1ELb1ELi128EEEEEEEEEvNT_6ParamsE --------------------------
	.section	.text._ZN7cutlass13device_kernelIN5flash19enable_sm80_to_sm89INS1_16FlashAttnFwdSm80INS1_25CollectiveMainloopFwdSm80ILi4ELi1ELb0EN4cute5tupleIJNS5_1CILi128EEENS7_ILi64EEENS7_ILi96EEEEEELi96ENS_10bfloat16_tEfNS_4arch4Sm80ELb0ELb0ELb0ELb0ELb1ELb0ELb1ELb1EEENS1_21CollectiveEpilogueFwdINS6_IJS8_SA_S9_EEENS6_IJNS7_ILi1EEESI_SI_EEESC_SE_Li128ELb0ELb1ELb1ELb0EEENS1_19SingleTileSchedulerILb0ELb1ELb1ELi128EEEEEEEEEvNT_6ParamsE,"ax",@progbits
	.align	128
.text._ZN7cutlass13device_kernelIN5flash19enable_sm80_to_sm89INS1_16FlashAttnFwdSm80INS1_25CollectiveMainloopFwdSm80ILi4ELi1ELb0EN4cute5tupleIJNS5_1CILi128EEENS7_ILi64EEENS7_ILi96EEEEEELi96ENS_10bfloat16_tEfNS_4arch4Sm80ELb0ELb0ELb0ELb0ELb1ELb0ELb1ELb1EEENS1_21CollectiveEpilogueFwdINS6_IJS8_SA_S9_EEENS6_IJNS7_ILi1EEESI_SI_EEESC_SE_Li128ELb0ELb1ELb1ELb0EEENS1_19SingleTileSchedulerILb0ELb1ELb1ELi128EEEEEEEEEvNT_6ParamsE:
        .type           _ZN7cutlass13device_kernelIN5flash19enable_sm80_to_sm89INS1_16FlashAttnFwdSm80INS1_25CollectiveMainloopFwdSm80ILi4ELi1ELb0EN4cute5tupleIJNS5_1CILi128EEENS7_ILi64EEENS7_ILi96EEEEEELi96ENS_10bfloat16_tEfNS_4arch4Sm80ELb0ELb0ELb0ELb0ELb1ELb0ELb1ELb1EEENS1_21CollectiveEpilogueFwdINS6_IJS8_SA_S9_EEENS6_IJNS7_ILi1EEESI_SI_EEESC_SE_Li128ELb0ELb1ELb1ELb0EEENS1_19SingleTileSchedulerILb0ELb1ELb1ELi128EEEEEEEEEvNT_6ParamsE,@function
        .size           _ZN7cutlass13device_kernelIN5flash19enable_sm80_to_sm89INS1_16FlashAttnFwdSm80INS1_25CollectiveMainloopFwdSm80ILi4ELi1ELb0EN4cute5tupleIJNS5_1CILi128EEENS7_ILi64EEENS7_ILi96EEEEEELi96ENS_10bfloat16_tEfNS_4arch4Sm80ELb0ELb0ELb0ELb0ELb1ELb0ELb1ELb1EEENS1_21CollectiveEpilogueFwdINS6_IJS8_SA_S9_EEENS6_IJNS7_ILi1EEESI_SI_EEESC_SE_Li128ELb0ELb1ELb1ELb0EEENS1_19SingleTileSchedulerILb0ELb1ELb1ELi128EEEEEEEEEvNT_6ParamsE,(.L_x_9 - _ZN7cutlass13device_kernelIN5flash19enable_sm80_to_sm89INS1_16FlashAttnFwdSm80INS1_25CollectiveMainloopFwdSm80ILi4ELi1ELb0EN4cute5tupleIJNS5_1CILi128EEENS7_ILi64EEENS7_ILi96EEEEEELi96ENS_10bfloat16_tEfNS_4arch4Sm80ELb0ELb0ELb0ELb0ELb1ELb0ELb1ELb1EEENS1_21CollectiveEpilogueFwdINS6_IJS8_SA_S9_EEENS6_IJNS7_ILi1EEESI_SI_EEESC_SE_Li128ELb0ELb1ELb1ELb0EEENS1_19SingleTileSchedulerILb0ELb1ELb1ELi128EEEEEEEEEvNT_6ParamsE)
        .other          _ZN7cutlass13device_kernelIN5flash19enable_sm80_to_sm89INS1_16FlashAttnFwdSm80INS1_25CollectiveMainloopFwdSm80ILi4ELi1ELb0EN4cute5tupleIJNS5_1CILi128EEENS7_ILi64EEENS7_ILi96EEEEEELi96ENS_10bfloat16_tEfNS_4arch4Sm80ELb0ELb0ELb0ELb0ELb1ELb0ELb1ELb1EEENS1_21CollectiveEpilogueFwdINS6_IJS8_SA_S9_EEENS6_IJNS7_ILi1EEESI_SI_EEESC_SE_Li128ELb0ELb1ELb1ELb0EEENS1_19SingleTileSchedulerILb0ELb1ELb1ELi128EEEEEEEEEvNT_6ParamsE,@"STO_CUDA_ENTRY STV_DEFAULT"
_ZN7cutlass13device_kernelIN5flash19enable_sm80_to_sm89INS1_16FlashAttnFwdSm80INS1_25CollectiveMainloopFwdSm80ILi4ELi1ELb0EN4cute5tupleIJNS5_1CILi128EEENS7_ILi64EEENS7_ILi96EEEEEELi96ENS_10bfloat16_tEfNS_4arch4Sm80ELb0ELb0ELb0ELb0ELb1ELb0ELb1ELb1EEENS1_21CollectiveEpilogueFwdINS6_IJS8_SA_S9_EEENS6_IJNS7_ILi1EEESI_SI_EEESC_SE_Li128ELb0ELb1ELb1ELb0EEENS1_19SingleTileSchedulerILb0ELb1ELb1ELi128EEEEEEEEEvNT_6ParamsE:
[----:B------:R-:W-:Y:S01]  /*0000*/  LDC R1, c[0x0][0x37c] ;  /* 0x0000df00ff017b82 */ /* 0x000fe20000000800 */
[----:B------:R-:W-:Y:S05]  /*0010*/  EXIT ;  /* 0x000000000000794d */ /* 0x000fea0003800000 */
.L_x_0:
[----:B------:R-:W-:-:S00]  /*0020*/  BRA `(.L_x_0) ;  /* 0xfffffffc00fc7947 */ /* 0x000fc0000383ffff */
[----:B------:R-:W-:-:S00]  /*0030*/  NOP ;  /* 0x0000000000007918 */ /* 0x000fc00000000000 */
        /* <DEDUP_REMOVED lines=12> */
.L_x_9:


//--------------------- .text._ZN7cutlass13device_kernelIN5flash19enable_sm80_to_sm89INS1_16FlashAttnFwdSm80INS1_25CollectiveMainloopFwdSm80ILi4ELi1ELb0EN4cute5tupleIJNS5_1CILi128EEENS7_ILi48EEENS7_ILi96EEEEEELi96ENS_10bfloat16_tEfNS_4arch4Sm80ELb0ELb0ELb0ELb1ELb1ELb0ELb1ELb1EEENS1_21CollectiveEpilogueFwdINS6_IJS8_SA_S9_EEENS6_IJNS7_ILi1EEESI_SI_EEESC_SE_Li128ELb1ELb1ELb1ELb0EEENS1_36VarlenDynamicPersistentTileSchedulerILi128ELi48ELi128ELi128ELb1ELb1ELb0ELb0ELb1ELb1EEEEEEEEEvNT_6ParamsE --------------------------
	.section	.text._ZN7cutlass13device_kernelIN5flash19enable_sm80_to_sm89INS1_16FlashAttnFwdSm80INS1_25CollectiveMainloopFwdSm80ILi4ELi1ELb0EN4cute5tupleIJNS5_1CILi128EEENS7_ILi48EEENS7_ILi96EEEEEELi96ENS_10bfloat16_tEfNS_4arch4Sm80ELb0ELb0ELb0ELb1ELb1ELb0ELb1ELb1EEENS1_21CollectiveEpilogueFwdINS6_IJS8_SA_S9_EEENS6_IJNS7_ILi1EEESI_SI_EEESC_SE_Li128ELb1ELb1ELb1ELb0EEENS1_36VarlenDynamicPersistentTileSchedulerILi128ELi48ELi128ELi128ELb1ELb1ELb0ELb0ELb1ELb1EEEEEEEEEvNT_6ParamsE,"ax",@progbits
	.align	128
.text._ZN7cutlass13device_kernelIN5flash19enable_sm80_to_sm89INS1_16FlashAttnFwdSm80INS1_25CollectiveMainloopFwdSm80ILi4ELi1ELb0EN4cute5tupleIJNS5_1CILi128EEENS7_ILi48EEENS7_ILi96EEEEEELi96ENS_10bfloat16_tEfNS_4arch4Sm80ELb0ELb0ELb0ELb1ELb1ELb0ELb1ELb1EEENS1_21CollectiveEpilogueFwdINS6_IJS8_SA_S9_EEENS6_IJNS7_ILi1EEESI_SI_EEESC_SE_Li128ELb1ELb1ELb1ELb0EEENS1_36VarlenDynamicPersistentTileSchedulerILi128ELi48ELi128ELi128ELb1ELb1ELb0ELb0ELb1ELb1EEEEEEEEEvNT_6ParamsE:
        .type           _ZN7cutlass13device_kernelIN5flash19enable_sm80_to_sm89INS1_16FlashAttnFwdSm80INS1_25CollectiveMainloopFwdSm80ILi4ELi1ELb0EN4cute5tupleIJNS5_1CILi128EEENS7_ILi48EEENS7_ILi96EEEEEELi96ENS_10bfloat16_tEfNS_4arch4Sm80ELb0ELb0ELb0ELb1ELb1ELb0ELb1ELb1EEENS1_21CollectiveEpilogueFwdINS6_IJS8_SA_S9_EEENS6_IJNS7_ILi1EEESI_SI_EEESC_SE_Li128ELb1ELb1ELb1ELb0EEENS1_36VarlenDynamicPersistentTileSchedulerILi128ELi48ELi128ELi128ELb1ELb1ELb0ELb0ELb1ELb1EEEEEEEEEvNT_6ParamsE,@function
        .size           _ZN7cutlass13device_kernelIN5flash19enable_sm80_to_sm89INS1_16FlashAttnFwdSm80INS1_25CollectiveMainloopFwdSm80ILi4ELi1ELb0EN4cute5tupleIJNS5_1CILi128EEENS7_ILi48EEENS7_ILi96EEEEEELi96ENS_10bfloat16_tEfNS_4arch4Sm80ELb0ELb0ELb0ELb1ELb1ELb0ELb1ELb1EEENS1_21CollectiveEpilogueFwdINS6_IJS8_SA_S9_EEENS6_IJNS7_ILi1EEESI_SI_EEESC_SE_Li128ELb1ELb1ELb1ELb0EEENS1_36VarlenDynamicPersistentTileSchedulerILi128ELi48ELi128ELi128ELb1ELb1ELb0ELb0ELb1ELb1EEEEEEEEEvNT_6ParamsE,(.L_x_10 - _ZN7cutlass13device_kernelIN5flash19enable_sm80_to_sm89INS1_16FlashAttnFwdSm80INS1_25CollectiveMainloopFwdSm80ILi4ELi1ELb0EN4cute5tupleIJNS5_1CILi128EEENS7_ILi48EEENS7_ILi96EEEEEELi96ENS_10bfloat16_tEfNS_4arch4Sm80ELb0ELb0ELb0ELb1ELb1ELb0ELb1ELb1EEENS1_21CollectiveEpilogueFwdINS6_IJS8_SA_S9_EEENS6_IJNS7_ILi1EEESI_SI_EEESC_SE_Li128ELb1ELb1ELb1ELb0EEENS1_36VarlenDynamicPersistentTileSchedulerILi128ELi48ELi128ELi128ELb1ELb1ELb0ELb0ELb1ELb1EEEEEEEEEvNT_6ParamsE)
        .other          _ZN7cutlass13device_kernelIN5flash19enable_sm80_to_sm89INS1_16FlashAttnFwdSm80INS1_25CollectiveMainloopFwdSm80ILi4ELi1ELb0EN4cute5tupleIJNS5_1CILi128EEENS7_ILi48EEENS7_ILi96EEEEEELi96ENS_10bfloat16_tEfNS_4arch4Sm80ELb0ELb0ELb0ELb1ELb1ELb0ELb1ELb1EEENS1_21CollectiveEpilogueFwdINS6_IJS8_SA_S9_EEENS6_IJNS7_ILi1EEESI_SI_EEESC_SE_Li128ELb1ELb1ELb1ELb0EEENS1_36VarlenDynamicPersistentTileSchedulerILi128ELi48ELi128ELi128ELb1ELb1ELb0ELb0ELb1ELb1EEEEEEEEEvNT_6ParamsE,@"STO_CUDA_ENTRY STV_DEFAULT"
_ZN7cutlass13device_kernelIN5flash19enable_sm80_to_sm89INS1_16FlashAttnFwdSm80INS1_25CollectiveMainloopFwdSm80ILi4ELi1ELb0EN4cute5tupleIJNS5_1CILi128EEENS7_ILi48EEENS7_ILi96EEEEEELi96ENS_10bfloat16_tEfNS_4arch4Sm80ELb0ELb0ELb0ELb1ELb1ELb0ELb1ELb1EEENS1_21CollectiveEpilogueFwdINS6_IJS8_SA_S9_EEENS6_IJNS7_ILi1EEESI_SI_EEESC_SE_Li128ELb1ELb1ELb1ELb0EEENS1_36VarlenDynamicPersistentTileSchedulerILi128ELi48ELi128ELi128ELb1ELb1ELb0ELb0ELb1ELb1EEEEEEEEEvNT_6ParamsE:
[----:B------:R-:W-:Y:S01]  /*0000*/  LDC R1, c[0x0][0x37c] ;  /* 0x0000df00ff017b82 */ /* 0x000fe20000000800 */
[----:B------:R-:W-:Y:S05]  /*0010*/  EXIT ;  /* 0x000000000000794d */ /* 0x000fea0003800000 */
.L_x_1:
        /* <DEDUP_REMOVED lines=14> */
.L_x_10:


//--------------------- .text._ZN7cutlass13device_kernelIN5flash19enable_sm80_to_sm89INS1_16FlashAttnFwdSm80INS1_25CollectiveMainloopFwdSm80ILi4ELi1ELb0EN4cute5tupleIJNS5_1CILi128EEENS7_ILi48EEENS7_ILi96EEEEEELi96ENS_10bfloat16_tEfNS_4arch4Sm80ELb0ELb0ELb0ELb1ELb1ELb1ELb1ELb1EEENS1_21CollectiveEpilogueFwdINS6_IJS8_SA_S9_EEENS6_IJNS7_ILi1EEESI_SI_EEESC_SE_Li128ELb1ELb1ELb1ELb0EEENS1_36VarlenDynamicPersistentTileSchedulerILi128ELi48ELi128ELi128ELb1ELb1ELb0ELb0ELb1ELb1EEEEEEEEEvNT_6ParamsE --------------------------
	.section	.text._ZN7cutlass13device_kernelIN5flash19enable_sm80_to_sm89INS1_16FlashAttnFwdSm80INS1_25CollectiveMainloopFwdSm80ILi4ELi1ELb0EN4cute5tupleIJNS5_1CILi128EEENS7_ILi48EEENS7_ILi96EEEEEELi96ENS_10bfloat16_tEfNS_4arch4Sm80ELb0ELb0ELb0ELb1ELb1ELb1ELb1ELb1EEENS1_21CollectiveEpilogueFwdINS6_IJS8_SA_S9_EEENS6_IJNS7_ILi1EEESI_SI_EEESC_SE_Li128ELb1ELb1ELb1ELb0EEENS1_36VarlenDynamicPersistentTileSchedulerILi128ELi48ELi128ELi128ELb1ELb1ELb0ELb0ELb1ELb1EEEEEEEEEvNT_6ParamsE,"ax",@progbits
	.align	128
.text._ZN7cutlass13device_kernelIN5flash19enable_sm80_to_sm89INS1_16FlashAttnFwdSm80INS1_25CollectiveMainloopFwdSm80ILi4ELi1ELb0EN4cute5tupleIJNS5_1CILi128EEENS7_ILi48EEENS7_ILi96EEEEEELi96ENS_10bfloat16_tEfNS_4arch4Sm80ELb0ELb0ELb0ELb1ELb1ELb1ELb1ELb1EEENS1_21CollectiveEpilogueFwdINS6_IJS8_SA_S9_EEENS6_IJNS7_ILi1EEESI_SI_EEESC_SE_Li128ELb1ELb1ELb1ELb0EEENS1_36VarlenDynamicPersistentTileSchedulerILi128ELi48ELi128ELi128ELb1ELb1ELb0ELb0ELb1ELb1EEEEEEEEEvNT_6ParamsE:
        .type           _ZN7cutlass13device_kernelIN5flash19enable_sm80_to_sm89INS1_16FlashAttnFwdSm80INS1_25CollectiveMainloopFwdSm80ILi4ELi1ELb0EN4cute5tupleIJNS5_1CILi128EEENS7_ILi48EEENS7_ILi96EEEEEELi96ENS_10bfloat16_tEfNS_4arch4Sm80ELb0ELb0ELb0ELb1ELb1ELb1ELb1ELb1EEENS1_21CollectiveEpilogueFwdINS6_IJS8_SA_S9_EEENS6_IJNS7_ILi1EEESI_SI_EEESC_SE_Li128ELb1ELb1ELb1ELb0EEENS1_36VarlenDynamicPersistentTileSchedulerILi128ELi48ELi128ELi128ELb1ELb1ELb0ELb0ELb1ELb1EEEEEEEEEvNT_6ParamsE,@function
        .size           _ZN7cutlass13device_kernelIN5flash19enable_sm80_to_sm89INS1_16FlashAttnFwdSm80INS1_25CollectiveMainloopFwdSm80ILi4ELi1ELb0EN4cute5tupleIJNS5_1CILi128EEENS7_ILi48EEENS7_ILi96EEEEEELi96ENS_10bfloat16_tEfNS_4arch4Sm80ELb0ELb0ELb0ELb1ELb1ELb1ELb1ELb1EEENS1_21CollectiveEpilogueFwdINS6_IJS8_SA_S9_EEENS6_IJNS7_ILi1EEESI_SI_EEESC_SE_Li128ELb1ELb1ELb1ELb0EEENS1_36VarlenDynamicPersistentTileSchedulerILi128ELi48ELi128ELi128ELb1ELb1ELb0ELb0ELb1ELb1EEEEEEEEEvNT_6ParamsE,(.L_x_11 - _ZN7cutlass13device_kernelIN5flash19enable_sm80_to_sm89INS1_16FlashAttnFwdSm80INS1_25CollectiveMainloopFwdSm80ILi4ELi1ELb0EN4cute5tupleIJNS5_1CILi128EEENS7_ILi48EEENS7_ILi96EEEEEELi96ENS_10bfloat16_tEfNS_4arch4Sm80ELb0ELb0ELb0ELb1ELb1ELb1ELb1ELb1EEENS1_21CollectiveEpilogueFwdINS6_IJS8_SA_S9_EEENS6_IJNS7_ILi1EEESI_SI_EEESC_SE_Li128ELb1ELb1ELb1ELb0EEENS1_36VarlenDynamicPersistentTileSchedulerILi128ELi48ELi128ELi128ELb1ELb1ELb0ELb0ELb1ELb1EEEEEEEEEvNT_6ParamsE)
        .other          _ZN7cutlass13device_kernelIN5flash19enable_sm80_to_sm89INS1_16FlashAttnFwdSm80INS1_25CollectiveMainloopFwdSm80ILi4ELi1ELb0EN4cute5tupleIJNS5_1CILi128EEENS7_ILi48EEENS7_ILi96EEEEEELi96ENS_10bfloat16_tEfNS_4arch4Sm80ELb0ELb0ELb0ELb1ELb1ELb1ELb1ELb1EEENS1_21CollectiveEpilogueFwdINS6_IJS8_SA_S9_EEENS6_IJNS7_ILi1EEESI_SI_EEESC_SE_Li128ELb1ELb1ELb1ELb0EEENS1_36VarlenDynamicPersistentTileSchedulerILi128ELi48ELi128ELi128ELb1ELb1ELb0ELb0ELb1ELb1EEEEEEEEEvNT_6ParamsE,@"STO_CUDA_ENTRY STV_DEFAULT"
_ZN7cutlass13device_kernelIN5flash19enable_sm80_to_sm89INS1_16FlashAttnFwdSm80INS1_25CollectiveMainloopFwdSm80ILi4ELi1ELb0EN4cute5tupleIJNS5_1CILi128EEENS7_ILi48EEENS7_ILi96EEEEEELi96ENS_10bfloat16_tEfNS_4arch4Sm80ELb0ELb0ELb0ELb1ELb1ELb1ELb1ELb1EEENS1_21CollectiveEpilogueFwdINS6_IJS8_SA_S9_EEENS6_IJNS7_ILi1EEESI_SI_EEESC_SE_Li128ELb1ELb1ELb1ELb0EEENS1_36VarlenDynamicPersistentTileSchedulerILi128ELi48ELi128ELi128ELb1ELb1ELb0ELb0ELb1ELb1EEEEEEEEEvNT_6ParamsE:
[----:B------:R-:W-:Y:S01]  /*0000*/  LDC R1, c[0x0][0x37c] ;  /* 0x0000df00ff017b82 */ /* 0x000fe20000000800 */
[----:B------:R-:W-:Y:S05]  /*0010*/  EXIT ;  /* 0x000000000000794d */ /* 0x000fea0003800000 */
.L_x_2:
        /* <DEDUP_REMOVED lines=14> */
.L_x_11:


//--------------------- .text._ZN7cutlass13device_kernelIN5flash19enable_sm80_to_sm89INS1_16FlashAttnFwdSm80INS1_25CollectiveMainloopFwdSm80ILi4ELi1ELb0EN4cute5tupleIJNS5_1CILi128EEENS7_ILi48EEENS7_ILi96EEEEEELi96ENS_10bfloat16_tEfNS_4arch4Sm80ELb0ELb1ELb0ELb0ELb1ELb0ELb1ELb1EEENS1_21CollectiveEpilogueFwdINS6_IJS8_SA_S9_EEENS6_IJNS7_ILi1EEESI_SI_EEESC_SE_Li128ELb0ELb1ELb1ELb0EEENS1_19SingleTileSchedulerILb0ELb1ELb1ELi128EEEEEEEEEvNT_6ParamsE --------------------------
	.section	.text._ZN7cutlass13device_kernelIN5flash19enable_sm80_to_sm89INS1_16FlashAttnFwdSm80INS1_25CollectiveMainloopFwdSm80ILi4ELi1ELb0EN4cute5tupleIJNS5_1CILi128EEENS7_ILi48EEENS7_ILi96EEEEEELi96ENS_10bfloat16_tEfNS_4arch4Sm80ELb0ELb1ELb0ELb0ELb1ELb0ELb1ELb1EEENS1_21CollectiveEpilogueFwdINS6_IJS8_SA_S9_EEENS6_IJNS7_ILi1EEESI_SI_EEESC_SE_Li128ELb0ELb1ELb1ELb0EEENS1_19SingleTileSchedulerILb0ELb1ELb1ELi128EEEEEEEEEvNT_6ParamsE,"ax",@progbits
	.align	128
.text._ZN7cutlass13device_kernelIN5flash19enable_sm80_to_sm89INS1_16FlashAttnFwdSm80INS1_25CollectiveMainloopFwdSm80ILi4ELi1ELb0EN4cute5tupleIJNS5_1CILi128EEENS7_ILi48EEENS7_ILi96EEEEEELi96ENS_10bfloat16_tEfNS_4arch4Sm80ELb0ELb1ELb0ELb0ELb1ELb0ELb1ELb1EEENS1_21CollectiveEpilogueFwdINS6_IJS8_SA_S9_EEENS6_IJNS7_ILi1EEESI_SI_EEESC_SE_Li128ELb0ELb1ELb1ELb0EEENS1_19SingleTileSchedulerILb0ELb1ELb1ELi128EEEEEEEEEvNT_6ParamsE:
        .type           _ZN7cutlass13device_kernelIN5flash19enable_sm80_to_sm89INS1_16FlashAttnFwdSm80INS1_25CollectiveMainloopFwdSm80ILi4ELi1ELb0EN4cute5tupleIJNS5_1CILi128EEENS7_ILi48EEENS7_ILi96EEEEEELi96ENS_10bfloat16_tEfNS_4arch4Sm80ELb0ELb1ELb0ELb0ELb1ELb0ELb1ELb1EEENS1_21CollectiveEpilogueFwdINS6_IJS8_SA_S9_EEENS6_IJNS7_ILi1EEESI_SI_EEESC_SE_Li128ELb0ELb1ELb1ELb0EEENS1_19SingleTileSchedulerILb0ELb1ELb1ELi128EEEEEEEEEvNT_6ParamsE,@function
        .size           _ZN7cutlass13device_kernelIN5flash19enable_sm80_to_sm89INS1_16FlashAttnFwdSm80INS1_25CollectiveMainloopFwdSm80ILi4ELi1ELb0EN4cute5tupleIJNS5_1CILi128EEENS7_ILi48EEENS7_ILi96EEEEEELi96ENS_10bfloat16_tEfNS_4arch4Sm80ELb0ELb1ELb0ELb0ELb1ELb0ELb1ELb1EEENS1_21CollectiveEpilogueFwdINS6_IJS8_SA_S9_EEENS6_IJNS7_ILi1EEESI_SI_EEESC_SE_Li128ELb0ELb1ELb1ELb0EEENS1_19SingleTileSchedulerILb0ELb1ELb1ELi128EEEEEEEEEvNT_6ParamsE,(.L_x_12 - _ZN7cutlass13device_kernelIN5flash19enable_sm80_to_sm89INS1_16FlashAttnFwdSm80INS1_25CollectiveMainloopFwdSm80ILi4ELi1ELb0EN4cute5tupleIJNS5_1CILi128EEENS7_ILi48EEENS7_ILi96EEEEEELi96ENS_10bfloat16_tEfNS_4arch4Sm80ELb0ELb1ELb0ELb0ELb1ELb0ELb1ELb1EEENS1_21CollectiveEpilogueFwdINS6_IJS8_SA_S9_EEENS6_IJNS7_ILi1EEESI_SI_EEESC_SE_Li128ELb0ELb1ELb1ELb0EEENS1_19SingleTileSchedulerILb0ELb1ELb1ELi128EEEEEEEEEvNT_6ParamsE)
        .other          _ZN7cutlass13device_kernelIN5flash19enable_sm80_to_sm89INS1_16FlashAttnFwdSm80INS1_25CollectiveMainloopFwdSm80ILi4ELi1ELb0EN4cute5tupleIJNS5_1CILi128EEENS7_ILi48EEENS7_ILi96EEEEEELi96ENS_10bfloat16_tEfNS_4arch4Sm80ELb0ELb1ELb0ELb0ELb1ELb0ELb1ELb1EEENS1_21CollectiveEpilogueFwdINS6_IJS8_SA_S9_EEENS6_IJNS7_ILi1EEESI_SI_EEESC_SE_Li128ELb0ELb1ELb1ELb0EEENS1_19SingleTileSchedulerILb0ELb1ELb1ELi128EEEEEEEEEvNT_6ParamsE,@"STO_CUDA_ENTRY STV_DEFAULT"
_ZN7cutlass13device_kernelIN5flash19enable_sm80_to_sm89INS1_16FlashAttnFwdSm80INS1_25CollectiveMainloopFwdSm80ILi4ELi1ELb0EN4cute5tupleIJNS5_1CILi128EEENS7_ILi48EEENS7_ILi96EEEEEELi96ENS_10bfloat16_tEfNS_4arch4Sm80ELb0ELb1ELb0ELb0ELb1ELb0ELb1ELb1EEENS1_21CollectiveEpilogueFwdINS6_IJS8_SA_S9_EEENS6_IJNS7_ILi1EEESI_SI_EEESC_SE_Li128ELb0ELb1ELb1ELb0EEENS1_19SingleTileSchedulerILb0ELb1ELb1ELi128EEEEEEEEEvNT_6ParamsE:
[----:B------:R-:W-:Y:S01]  /*0000*/  LDC R1, c[0x0][0x37c] ;  /* 0x0000df00ff017b82 */ /* 0x000fe20000000800 */
[----:B------:R-:W-:Y:S05]  /*0010*/  EXIT ;  /* 0x000000000000794d */ /* 0x000fea0003800000 */
.L_x_3:
        /* <DEDUP_REMOVED lines=14> */
.L_x_12:


//--------------------- .text._ZN7cutlass13device_kernelIN5flash19enable_sm80_to_sm89INS1_16FlashAttnFwdSm80INS1_25CollectiveMainloopFwdSm80ILi4ELi1ELb0EN4cute5tupleIJNS5_1CILi128EEENS7_ILi48EEENS7_ILi96EEEEEELi96ENS_10bfloat16_tEfNS_4arch4Sm80ELb0ELb1ELb0ELb1ELb1ELb0ELb1ELb1EEENS1_21CollectiveEpilogueFwdINS6_IJS8_SA_S9_EEENS6_IJNS7_ILi1EEESI_SI_EEESC_SE_Li128ELb1ELb1ELb1ELb0EEENS1_36VarlenDynamicPersistentTileSchedulerILi128ELi48ELi128ELi128ELb1ELb1ELb0ELb1ELb0ELb1EEEEEEEEEvNT_6ParamsE --------------------------
	.section	.text._ZN7cutlass13device_kernelIN5flash19enable_sm80_to_sm89INS1_16FlashAttnFwdSm80INS1_25CollectiveMainloopFwdSm80ILi4ELi1ELb0EN4cute5tupleIJNS5_1CILi128EEENS7_ILi48EEENS7_ILi96EEEEEELi96ENS_10bfloat16_tEfNS_4arch4Sm80ELb0ELb1ELb0ELb1ELb1ELb0ELb1ELb1EEENS1_21CollectiveEpilogueFwdINS6_IJS8_SA_S9_EEENS6_IJNS7_ILi1EEESI_SI_EEESC_SE_Li128ELb1ELb1ELb1ELb0EEENS1_36VarlenDynamicPersistentTileSchedulerILi128ELi48ELi128ELi128ELb1ELb1ELb0ELb1ELb0ELb1EEEEEEEEEvNT_6ParamsE,"ax",@progbits
	.align	128
.text._ZN7cutlass13device_kernelIN5flash19enable_sm80_to_sm89INS1_16FlashAttnFwdSm80INS1_25CollectiveMainloopFwdSm80ILi4ELi1ELb0EN4cute5tupleIJNS5_1CILi128EEENS7_ILi48EEENS7_ILi96EEEEEELi96ENS_10bfloat16_tEfNS_4arch4Sm80ELb0ELb1ELb0ELb1ELb1ELb0ELb1ELb1EEENS1_21CollectiveEpilogueFwdINS6_IJS8_SA_S9_EEENS6_IJNS7_ILi1EEESI_SI_EEESC_SE_Li128ELb1ELb1ELb1ELb0EEENS1_36VarlenDynamicPersistentTileSchedulerILi128ELi48ELi128ELi128ELb1ELb1ELb0ELb1ELb0ELb1EEEEEEEEEvNT_6ParamsE:
        .type           _ZN7cutlass13device_kernelIN5flash19enable_sm80_to_sm89INS1_16FlashAttnFwdSm80INS1_25CollectiveMainloopFwdSm80ILi4ELi1ELb0EN4cute5tupleIJNS5_1CILi128EEENS7_ILi48EEENS7_ILi96EEEEEELi96ENS_10bfloat16_tEfNS_4arch4Sm80ELb0ELb1ELb0ELb1ELb1ELb0ELb1ELb1EEENS1_21CollectiveEpilogueFwdINS6_IJS8_SA_S9_EEENS6_IJNS7_ILi1EEESI_SI_EEESC_SE_Li128ELb1ELb1ELb1ELb0EEENS1_36VarlenDynamicPersistentTileSchedulerILi128ELi48ELi128ELi128ELb1ELb1ELb0ELb1ELb0ELb1EEEEEEEEEvNT_6ParamsE,@function
        .size           _ZN7cutlass13device_kernelIN5flash19enable_sm80_to_sm89INS1_16FlashAttnFwdSm80INS1_25CollectiveMainloopFwdSm80ILi4ELi1ELb0EN4cute5tupleIJNS5_1CILi128EEENS7_ILi48EEENS7_ILi96EEEEEELi96ENS_10bfloat16_tEfNS_4arch4Sm80ELb0ELb1ELb0ELb1ELb1ELb0ELb1ELb1EEENS1_21CollectiveEpilogueFwdINS6_IJS8_SA_S9_EEENS6_IJNS7_ILi1EEESI_SI_EEESC_SE_Li128ELb1ELb1ELb1ELb0EEENS1_36VarlenDynamicPersistentTileSchedulerILi128ELi48ELi128ELi128ELb1ELb1ELb0ELb1ELb0ELb1EEEEEEEEEvNT_6ParamsE,(.L_x_13 - _ZN7cutlass13device_kernelIN5flash19enable_sm80_to_sm89INS1_16FlashAttnFwdSm80INS1_25CollectiveMainloopFwdSm80ILi4ELi1ELb0EN4cute5tupleIJNS5_1CILi128EEENS7_ILi48EEENS7_ILi96EEEEEELi96ENS_10bfloat16_tEfNS_4arch4Sm80ELb0ELb1ELb0ELb1ELb1ELb0ELb1ELb1EEENS1_21CollectiveEpilogueFwdINS6_IJS8_SA_S9_EEENS6_IJNS7_ILi1EEESI_SI_EEESC_SE_Li128ELb1ELb1ELb1ELb0EEENS1_36VarlenDynamicPersistentTileSchedulerILi128ELi48ELi128ELi128ELb1ELb1ELb0ELb1ELb0ELb1EEEEEEEEEvNT_6ParamsE)
        .other          _ZN7cutlass13device_kernelIN5flash19enable_sm80_to_sm89INS1_16FlashAttnFwdSm80INS1_25CollectiveMainloopFwdSm80ILi4ELi1ELb0EN4cute5tupleIJNS5_1CILi128EEENS7_ILi48EEENS7_ILi96EEEEEELi96ENS_10bfloat16_tEfNS_4arch4Sm80ELb0ELb1ELb0ELb1ELb1ELb0ELb1ELb1EEENS1_21CollectiveEpilogueFwdINS6_IJS8_SA_S9_EEENS6_IJNS7_ILi1EEESI_SI_EEESC_SE_Li128ELb1ELb1ELb1ELb0EEENS1_36VarlenDynamicPersistentTileSchedulerILi128ELi48ELi128ELi128ELb1ELb1ELb0ELb1ELb0ELb1EEEEEEEEEvNT_6ParamsE,@"STO_CUDA_ENTRY STV_DEFAULT"
_ZN7cutlass13device_kernelIN5flash19enable_sm80_to_sm89INS1_16FlashAttnFwdSm80INS1_25CollectiveMainloopFwdSm80ILi4ELi1ELb0EN4cute5tupleIJNS5_1CILi128EEENS7_ILi48EEENS7_ILi96EEEEEELi96ENS_10bfloat16_tEfNS_4arch4Sm80ELb0ELb1ELb0ELb1ELb1ELb0ELb1ELb1EEENS1_21CollectiveEpilogueFwdINS6_IJS8_SA_S9_EEENS6_IJNS7_ILi1EEESI_SI_EEESC_SE_Li128ELb1ELb1ELb1ELb0EEENS1_36VarlenDynamicPersistentTileSchedulerILi128ELi48ELi128ELi128ELb1ELb1ELb0ELb1ELb0ELb1EEEEEEEEEvNT_6ParamsE:
[----:B------:R-:W-:Y:S01]  /*0000*/  LDC R1, c[0x0][0x37c] ;  /* 0x0000df00ff017b82 */ /* 0x000fe20000000800 */
[----:B------:R-:W-:Y:S05]  /*0010*/  EXIT ;  /* 0x000000000000794d */ /* 0x000fea0003800000 */
.L_x_4:
        /* <DEDUP_REMOVED lines=14> */
.L_x_13:


//--------------------- .text._ZN7cutlass13device_kernelIN5flash19enable_sm80_to_sm89INS1_16FlashAttnFwdSm80INS1_25CollectiveMainloopFwdSm80ILi4ELi1ELb0EN4cute5tupleIJNS5_1CILi128EEENS7_ILi48EEENS7_ILi96EEEEEELi96ENS_10bfloat16_tEfNS_4arch4Sm80ELb0ELb1ELb0ELb1ELb1ELb1ELb1ELb1EEENS1_21CollectiveEpilogueFwdINS6_IJS8_SA_S9_EEENS6_IJNS7_ILi1EEESI_SI_EEESC_SE_Li128ELb1ELb1ELb1ELb0EEENS1_36VarlenDynamicPersistentTileSchedulerILi128ELi48ELi128ELi128ELb1ELb1ELb0ELb1ELb0ELb1EEEEEEEEEvNT_6ParamsE --------------------------
	.section	.text._ZN7cutlass13device_kernelIN5flash19enable_sm80_to_sm89INS1_16FlashAttnFwdSm80INS1_25CollectiveMainloopFwdSm80ILi4ELi1ELb0EN4cute5tupleIJNS5_1CILi128EEENS7_ILi48EEENS7_ILi96EEEEEELi96ENS_10bfloat16_tEfNS_4arch4Sm80ELb0ELb1ELb0ELb1ELb1ELb1ELb1ELb1EEENS1_21CollectiveEpilogueFwdINS6_IJS8_SA_S9_EEENS6_IJNS7_ILi1EEESI_SI_EEESC_SE_Li128ELb1ELb1ELb1ELb0EEENS1_36VarlenDynamicPersistentTileSchedulerILi128ELi48ELi128ELi128ELb1ELb1ELb0ELb1ELb0ELb1EEEEEEEEEvNT_6ParamsE,"ax",@progbits
	.align	128
.text._ZN7cutlass13device_kernelIN5flash19enable_sm80_to_sm89INS1_16FlashAttnFwdSm80INS1_25CollectiveMainloopFwdSm80ILi4ELi1ELb0EN4cute5tupleIJNS5_1CILi128EEENS7_ILi48EEENS7_ILi96EEEEEELi96ENS_10bfloat16_tEfNS_4arch4Sm80ELb0ELb1ELb0ELb1ELb1ELb1ELb1ELb1EEENS1_21CollectiveEpilogueFwdINS6_IJS8_SA_S9_EEENS6_IJNS7_ILi1EEESI_SI_EEESC_SE_Li128ELb1ELb1ELb1ELb0EEENS1_36VarlenDynamicPersistentTileSchedulerILi128ELi48ELi128ELi128ELb1ELb1ELb0ELb1ELb0ELb1EEEEEEEEEvNT_6ParamsE:
        .type           _ZN7cutlass13device_kernelIN5flash19enable_sm80_to_sm89INS1_16FlashAttnFwdSm80INS1_25CollectiveMainloopFwdSm80ILi4ELi1ELb0EN4cute5tupleIJNS5_1CILi128EEENS7_ILi48EEENS7_ILi96EEEEEELi96ENS_10bfloat16_tEfNS_4arch4Sm80ELb0ELb1ELb0ELb1ELb1ELb1ELb1ELb1EEENS1_21CollectiveEpilogueFwdINS6_IJS8_SA_S9_EEENS6_IJNS7_ILi1EEESI_SI_EEESC_SE_Li128ELb1ELb1ELb1ELb0EEENS1_36VarlenDynamicPersistentTileSchedulerILi128ELi48ELi128ELi128ELb1ELb1ELb0ELb1ELb0ELb1EEEEEEEEEvNT_6ParamsE,@function
        .size           _ZN7cutlass13device_kernelIN5flash19enable_sm80_to_sm89INS1_16FlashAttnFwdSm80INS1_25CollectiveMainloopFwdSm80ILi4ELi1ELb0EN4cute5tupleIJNS5_1CILi128EEENS7_ILi48EEENS7_ILi96EEEEEELi96ENS_10bfloat16_tEfNS_4arch4Sm80ELb0ELb1ELb0ELb1ELb1ELb1ELb1ELb1EEENS1_21CollectiveEpilogueFwdINS6_IJS8_SA_S9_EEENS6_IJNS7_ILi1EEESI_SI_EEESC_SE_Li128ELb1ELb1ELb1ELb0EEENS1_36VarlenDynamicPersistentTileSchedulerILi128ELi48ELi128ELi128ELb1ELb1ELb0ELb1ELb0ELb1EEEEEEEEEvNT_6ParamsE,(.L_x_14 - _ZN7cutlass13device_kernelIN5flash19enable_sm80_to_sm89INS1_16FlashAttnFwdSm80INS1_25CollectiveMainloopFwdSm80ILi4ELi1ELb0EN4cute5tupleIJNS5_1CILi128EEENS7_ILi48EEENS7_ILi96EEEEEELi96ENS_10bfloat16_tEfNS_4arch4Sm80ELb0ELb1ELb0ELb1ELb1ELb1ELb1ELb1EEENS1_21CollectiveEpilogueFwdINS6_IJS8_SA_S9_EEENS6_IJNS7_ILi1EEESI_SI_EEESC_SE_Li128ELb1ELb1ELb1ELb0EEENS1_36VarlenDynamicPersistentTileSchedulerILi128ELi48ELi128ELi128ELb1ELb1ELb0ELb1ELb0ELb1EEEEEEEEEvNT_6ParamsE)
        .other          _ZN7cutlass13device_kernelIN5flash19enable_sm80_to_sm89INS1_16FlashAttnFwdSm80INS1_25CollectiveMainloopFwdSm80ILi4ELi1ELb0EN4cute5tupleIJNS5_1CILi128EEENS7_ILi48EEENS7_ILi96EEEEEELi96ENS_10bfloat16_tEfNS_4arch4Sm80ELb0ELb1ELb0ELb1ELb1ELb1ELb1ELb1EEENS1_21CollectiveEpilogueFwdINS6_IJS8_SA_S9_EEENS6_IJNS7_ILi1EEESI_SI_EEESC_SE_Li128ELb1ELb1ELb1ELb0EEENS1_36VarlenDynamicPersistentTileSchedulerILi128ELi48ELi128ELi128ELb1ELb1ELb0ELb1ELb0ELb1EEEEEEEEEvNT_6ParamsE,@"STO_CUDA_ENTRY STV_DEFAULT"
_ZN7cutlass13device_kernelIN5flash19enable_sm80_to_sm89INS1_16FlashAttnFwdSm80INS1_25CollectiveMainloopFwdSm80ILi4ELi1ELb0EN4cute5tupleIJNS5_1CILi128EEENS7_ILi48EEENS7_ILi96EEEEEELi96ENS_10bfloat16_tEfNS_4arch4Sm80ELb0ELb1ELb0ELb1ELb1ELb1ELb1ELb1EEENS1_21CollectiveEpilogueFwdINS6_IJS8_SA_S9_EEENS6_IJNS7_ILi1EEESI_SI_EEESC_SE_Li128ELb1ELb1ELb1ELb0EEENS1_36VarlenDynamicPersistentTileSchedulerILi128ELi48ELi128ELi128ELb1ELb1ELb0ELb1ELb0ELb1EEEEEEEEEvNT_6ParamsE:
[----:B------:R-:W-:Y:S01]  /*0000*/  LDC R1, c[0x0][0x37c] ;  /* 0x0000df00ff017b82 */ /* 0x000fe20000000800 */
[----:B------:R-:W-:Y:S05]  /*0010*/  EXIT ;  /* 0x000000000000794d */ /* 0x000fea0003800000 */
.L_x_5:
        /* <DEDUP_REMOVED lines=14> */
.L_x_14:


//--------------------- .text._ZN7cutlass13device_kernelIN5flash19enable_sm80_to_sm89INS1_16FlashAttnFwdSm80INS1_25CollectiveMainloopFwdSm80ILi4ELi1ELb0EN4cute5tupleIJNS5_1CILi128EEENS7_ILi64EEENS7_ILi96EEEEEELi96ENS_10bfloat16_tEfNS_4arch4Sm80ELb1ELb0ELb0ELb0ELb1ELb0ELb1ELb1EEENS1_21CollectiveEpilogueFwdINS6_IJS8_SA_S9_EEENS6_IJNS7_ILi1EEESI_SI_EEESC_SE_Li128ELb0ELb1ELb1ELb0EEENS1_30DynamicPersistentTileSchedulerILi128ELi128ELb1ELb1ELb0EEEEEEEEEvNT_6ParamsE --------------------------
	.section	.text._ZN7cutlass13device_kernelIN5flash19enable_sm80_to_sm89INS1_16FlashAttnFwdSm80INS1_25CollectiveMainloopFwdSm80ILi4ELi1ELb0EN4cute5tupleIJNS5_1CILi128EEENS7_ILi64EEENS7_ILi96EEEEEELi96ENS_10bfloat16_tEfNS_4arch4Sm80ELb1ELb0ELb0ELb0ELb1ELb0ELb1ELb1EEENS1_21CollectiveEpilogueFwdINS6_IJS8_SA_S9_EEENS6_IJNS7_ILi1EEESI_SI_EEESC_SE_Li128ELb0ELb1ELb1ELb0EEENS1_30DynamicPersistentTileSchedulerILi128ELi128ELb1ELb1ELb0EEEEEEEEEvNT_6ParamsE,"ax",@progbits
	.align	128
.text._ZN7cutlass13device_kernelIN5flash19enable_sm80_to_sm89INS1_16FlashAttnFwdSm80INS1_25CollectiveMainloopFwdSm80ILi4ELi1ELb0EN4cute5tupleIJNS5_1CILi128EEENS7_ILi64EEENS7_ILi96EEEEEELi96ENS_10bfloat16_tEfNS_4arch4Sm80ELb1ELb0ELb0ELb0ELb1ELb0ELb1ELb1EEENS1_21CollectiveEpilogueFwdINS6_IJS8_SA_S9_EEENS6_IJNS7_ILi1EEESI_SI_EEESC_SE_Li128ELb0ELb1ELb1ELb0EEENS1_30DynamicPersistentTileSchedulerILi128ELi128ELb1ELb1ELb0EEEEEEEEEvNT_6ParamsE:
        .type           _ZN7cutlass13device_kernelIN5flash19enable_sm80_to_sm89INS1_16FlashAttnFwdSm80INS1_25CollectiveMainloopFwdSm80ILi4ELi1ELb0EN4cute5tupleIJNS5_1CILi128EEENS7_ILi64EEENS7_ILi96EEEEEELi96ENS_10bfloat16_tEfNS_4arch4Sm80ELb1ELb0ELb0ELb0ELb1ELb0ELb1ELb1EEENS1_21CollectiveEpilogueFwdINS6_IJS8_SA_S9_EEENS6_IJNS7_ILi1EEESI_SI_EEESC_SE_Li128ELb0ELb1ELb1ELb0EEENS1_30DynamicPersistentTileSchedulerILi128ELi128ELb1ELb1ELb0EEEEEEEEEvNT_6ParamsE,@function
        .size           _ZN7cutlass13device_kernelIN5flash19enable_sm80_to_sm89INS1_16FlashAttnFwdSm80INS1_25CollectiveMainloopFwdSm80ILi4ELi1ELb0EN4cute5tupleIJNS5_1CILi128EEENS7_ILi64EEENS7_ILi96EEEEEELi96ENS_10bfloat16_tEfNS_4arch4Sm80ELb1ELb0ELb0ELb0ELb1ELb0ELb1ELb1EEENS1_21CollectiveEpilogueFwdINS6_IJS8_SA_S9_EEENS6_IJNS7_ILi1EEESI_SI_EEESC_SE_Li128ELb0ELb1ELb1ELb0EEENS1_30DynamicPersistentTileSchedulerILi128ELi128ELb1ELb1ELb0EEEEEEEEEvNT_6ParamsE,(.L_x_15 - _ZN7cutlass13device_kernelIN5flash19enable_sm80_to_sm89INS1_16FlashAttnFwdSm80INS1_25CollectiveMainloopFwdSm80ILi4ELi1ELb0EN4cute5tupleIJNS5_1CILi128EEENS7_ILi64EEENS7_ILi96EEEEEELi96ENS_10bfloat16_tEfNS_4arch4Sm80ELb1ELb0ELb0ELb0ELb1ELb0ELb1ELb1EEENS1_21CollectiveEpilogueFwdINS6_IJS8_SA_S9_EEENS6_IJNS7_ILi1EEESI_SI_EEESC_SE_Li128ELb0ELb1ELb1ELb0EEENS1_30DynamicPersistentTileSchedulerILi128ELi128ELb1ELb1ELb0EEEEEEEEEvNT_6ParamsE)
        .other          _ZN7cutlass13device_kernelIN5flash19enable_sm80_to_sm89INS1_16FlashAttnFwdSm80INS1_25CollectiveMainloopFwdSm80ILi4ELi1ELb0EN4cute5tupleIJNS5_1CILi128EEENS7_ILi64EEENS7_ILi96EEEEEELi96ENS_10bfloat16_tEfNS_4arch4Sm80ELb1ELb0ELb0ELb0ELb1ELb0ELb1ELb1EEENS1_21CollectiveEpilogueFwdINS6_IJS8_SA_S9_EEENS6_IJNS7_ILi1EEESI_SI_EEESC_SE_Li128ELb0ELb1ELb1ELb0EEENS1_30DynamicPersistentTileSchedulerILi128ELi128ELb1ELb1ELb0EEEEEEEEEvNT_6ParamsE,@"STO_CUDA_ENTRY STV_DEFAULT"
_ZN7cutlass13device_kernelIN5flash19enable_sm80_to_sm89INS1_16FlashAttnFwdSm80INS1_25CollectiveMainloopFwdSm80ILi4ELi1ELb0EN4cute5tupleIJNS5_1CILi128EEENS7_ILi64EEENS7_ILi96EEEEEELi96ENS_10bfloat16_tEfNS_4arch4Sm80ELb1ELb0ELb0ELb0ELb1ELb0ELb1ELb1EEENS1_21CollectiveEpilogueFwdINS6_IJS8_SA_S9_EEENS6_IJNS7_ILi1EEESI_SI_EEESC_SE_Li128ELb0ELb1ELb1ELb0EEENS1_30DynamicPersistentTileSchedulerILi128ELi128ELb1ELb1ELb0EEEEEEEEEvNT_6ParamsE:
[----:B------:R-:W-:Y:S01]  /*0000*/  LDC R1, c[0x0][0x37c] ;  /* 0x0000df00ff017b82 */ /* 0x000fe20000000800 */
[----:B------:R-:W-:Y:S05]  /*0010*/  EXIT ;  /* 0x000000000000794d */ /* 0x000fea0003800000 */
.L_x_6:
        /* <DEDUP_REMOVED lines=14> */
.L_x_15:


//--------------------- .text._ZN7cutlass13device_kernelIN5flash19enable_sm80_to_sm89INS1_16FlashAttnFwdSm80INS1_25CollectiveMainloopFwdSm80ILi4ELi1ELb0EN4cute5tupleIJNS5_1CILi128EEENS7_ILi48EEENS7_ILi96EEEEEELi96ENS_10bfloat16_tEfNS_4arch4Sm80ELb1ELb0ELb0ELb1ELb1ELb0ELb1ELb1EEENS1_21CollectiveEpilogueFwdINS6_IJS8_SA_S9_EEENS6_IJNS7_ILi1EEESI_SI_EEESC_SE_Li128ELb1ELb1ELb1ELb0EEENS1_36VarlenDynamicPersistentTileSchedulerILi128ELi48ELi128ELi128ELb1ELb1ELb0ELb1ELb1ELb1EEEEEEEEEvNT_6ParamsE --------------------------
	.section	.text._ZN7cutlass13device_kernelIN5flash19enable_sm80_to_sm89INS1_16FlashAttnFwdSm80INS1_25CollectiveMainloopFwdSm80ILi4ELi1ELb0EN4cute5tupleIJNS5_1CILi128EEENS7_ILi48EEENS7_ILi96EEEEEELi96ENS_10bfloat16_tEfNS_4arch4Sm80ELb1ELb0ELb0ELb1ELb1ELb0ELb1ELb1EEENS1_21CollectiveEpilogueFwdINS6_IJS8_SA_S9_EEENS6_IJNS7_ILi1EEESI_SI_EEESC_SE_Li128ELb1ELb1ELb1ELb0EEENS1_36VarlenDynamicPersistentTileSchedulerILi128ELi48ELi128ELi128ELb1ELb1ELb0ELb1ELb1ELb1EEEEEEEEEvNT_6ParamsE,"ax",@progbits
	.align	128
.text._ZN7cutlass13device_kernelIN5flash19enable_sm80_to_sm89INS1_16FlashAttnFwdSm80INS1_25CollectiveMainloopFwdSm80ILi4ELi1ELb0EN4cute5tupleIJNS5_1CILi128EEENS7_ILi48EEENS7_ILi96EEEEEELi96ENS_10bfloat16_tEfNS_4arch4Sm80ELb1ELb0ELb0ELb1ELb1ELb0ELb1ELb1EEENS1_21CollectiveEpilogueFwdINS6_IJS8_SA_S9_EEENS6_IJNS7_ILi1EEESI_SI_EEESC_SE_Li128ELb1ELb1ELb1ELb0EEENS1_36VarlenDynamicPersistentTileSchedulerILi128ELi48ELi128ELi128ELb1ELb1ELb0ELb1ELb1ELb1EEEEEEEEEvNT_6ParamsE:
        .type           _ZN7cutlass13device_kernelIN5flash19enable_sm80_to_sm89INS1_16FlashAttnFwdSm80INS1_25CollectiveMainloopFwdSm80ILi4ELi1ELb0EN4cute5tupleIJNS5_1CILi128EEENS7_ILi48EEENS7_ILi96EEEEEELi96ENS_10bfloat16_tEfNS_4arch4Sm80ELb1ELb0ELb0ELb1ELb1ELb0ELb1ELb1EEENS1_21CollectiveEpilogueFwdINS6_IJS8_SA_S9_EEENS6_IJNS7_ILi1EEESI_SI_EEESC_SE_Li128ELb1ELb1ELb1ELb0EEENS1_36VarlenDynamicPersistentTileSchedulerILi128ELi48ELi128ELi128ELb1ELb1ELb0ELb1ELb1ELb1EEEEEEEEEvNT_6ParamsE,@function
        .size           _ZN7cutlass13device_kernelIN5flash19enable_sm80_to_sm89INS1_16FlashAttnFwdSm80INS1_25CollectiveMainloopFwdSm80ILi4ELi1ELb0EN4cute5tupleIJNS5_1CILi128EEENS7_ILi48EEENS7_ILi96EEEEEELi96ENS_10bfloat16_tEfNS_4arch4Sm80ELb1ELb0ELb0ELb1ELb1ELb0ELb1ELb1EEENS1_21CollectiveEpilogueFwdINS6_IJS8_SA_S9_EEENS6_IJNS7_ILi1EEESI_SI_EEESC_SE_Li128ELb1ELb1ELb1ELb0EEENS1_36VarlenDynamicPersistentTileSchedulerILi128ELi48ELi128ELi128ELb1ELb1ELb0ELb1ELb1ELb1EEEEEEEEEvNT_6ParamsE,(.L_x_16 - _ZN7cutlass13device_kernelIN5flash19enable_sm80_to_sm89INS1_16FlashAttnFwdSm80INS1_25CollectiveMainloopFwdSm80ILi4ELi1ELb0EN4cute5tupleIJNS5_1CILi128EEENS7_ILi48EEENS7_ILi96EEEEEELi96ENS_10bfloat16_tEfNS_4arch4Sm80ELb1ELb0ELb0ELb1ELb1ELb0ELb1ELb1EEENS1_21CollectiveEpilogueFwdINS6_IJS8_SA_S9_EEENS6_IJNS7_ILi1EEESI_SI_EEESC_SE_Li128ELb1ELb1ELb1ELb0EEENS1_36VarlenDynamicPersistentTileSchedulerILi128ELi48ELi128ELi128ELb1ELb1ELb0ELb1ELb1ELb1EEEEEEEEEvNT_6ParamsE)
        .other          _ZN7cutlass13device_kernelIN5flash19enable_sm80_to_sm89INS1_16FlashAttnFwdSm80INS1_25CollectiveMainloopFwdSm80ILi4ELi1ELb0EN4cute5tupleIJNS5_1CILi128EEENS7_ILi48EEENS7_ILi96EEEEEELi96ENS_10bfloat16_tEfNS_4arch4Sm80ELb1ELb0ELb0ELb1ELb1ELb0ELb1ELb1EEENS1_21CollectiveEpilogueFwdINS6_IJS8_SA_S9_EEENS6_IJNS7_ILi1EEESI_SI_EEESC_SE_Li128ELb1ELb1ELb1ELb0EEENS1_36VarlenDynamicPersistentTileSchedulerILi128ELi48ELi128ELi128ELb1ELb1ELb0ELb1ELb1ELb1EEEEEEEEEvNT_6ParamsE,@"STO_CUDA_ENTRY STV_DEFAULT"
_ZN7cutlass13device_kernelIN5flash19enable_sm80_to_sm89INS1_16FlashAttnFwdSm80INS1_25CollectiveMainloopFwdSm80ILi4ELi1ELb0EN4cute5tupleIJNS5_1CILi128EEENS7_ILi48EEENS7_ILi96EEEEEELi96ENS_10bfloat16_tEfNS_4arch4Sm80ELb1ELb0ELb0ELb1ELb1ELb0ELb1ELb1EEENS1_21CollectiveEpilogueFwdINS6_IJS8_SA_S9_EEENS6_IJNS7_ILi1EEESI_SI_EEESC_SE_Li128ELb1ELb1ELb1ELb0EEENS1_36VarlenDynamicPersistentTileSchedulerILi128ELi48ELi128ELi128ELb1ELb1ELb0ELb1ELb1ELb1EEEEEEEEEvNT_6ParamsE:
[----:B------:R-:W-:Y:S01]  /*0000*/  LDC R1, c[0x0][0x37c] ;  /* 0x0000df00ff017b82 */ /* 0x000fe20000000800 */
[----:B------:R-:W-:Y:S05]  /*0010*/  EXIT ;  /* 0x000000000000794d */ /* 0x000fea0003800000 */
.L_x_7:
        /* <DEDUP_REMOVED lines=14> */
.L_x_16:


//--------------------- .text._ZN7cutlass13device_kernelIN5flash19enable_sm80_to_sm89INS1_16FlashAttnFwdSm80INS1_25CollectiveMainloopFwdSm80ILi4ELi1ELb0EN4cute5tupleIJNS5_1CILi128EEENS7_ILi48EEENS7_ILi96EEEEEELi96ENS_10bfloat16_tEfNS_4arch4Sm80ELb1ELb0ELb0ELb1ELb1ELb1ELb1ELb1EEENS1_21CollectiveEpilogueFwdINS6_IJS8_SA_S9_EEENS6_IJNS7_ILi1EEESI_SI_EEESC_SE_Li128ELb1ELb1ELb1ELb0EEENS1_36VarlenDynamicPersistentTileSchedulerILi128ELi48ELi128ELi128ELb1ELb1ELb0ELb1ELb1ELb1EEEEEEEEEvNT_6ParamsE --------------------------
	.section	.text._ZN7cutlass13device_kernelIN5flash19enable_sm80_to_sm89INS1_16FlashAttnFwdSm80INS1_25CollectiveMainloopFwdSm80ILi4ELi1ELb0EN4cute5tupleIJNS5_1CILi128EEENS7_ILi48EEENS7_ILi96EEEEEELi96ENS_10bfloat16_tEfNS_4arch4Sm80ELb1ELb0ELb0ELb1ELb1ELb1ELb1ELb1EEENS1_21CollectiveEpilogueFwdINS6_IJS8_SA_S9_EEENS6_IJNS7_ILi1EEESI_SI_EEESC_SE_Li128ELb1ELb1ELb1ELb0EEENS1_36VarlenDynamicPersistentTileSchedulerILi128ELi48ELi128ELi128ELb1ELb1ELb0ELb1ELb1ELb1EEEEEEEEEvNT_6ParamsE,"ax",@progbits
	.align	128
.text._ZN7cutlass13device_kernelIN5flash19enable_sm80_to_sm89INS1_16FlashAttnFwdSm80INS1_25CollectiveMainloopFwdSm80ILi4ELi1ELb0EN4cute5tupleIJNS5_1CILi128EEENS7_ILi48EEENS7_ILi96EEEEEELi96ENS_10bfloat16_tEfNS_4arch4Sm80ELb1ELb0ELb0ELb1ELb1ELb1ELb1ELb1EEENS1_21CollectiveEpilogueFwdINS6_IJS8_SA_S9_EEENS6_IJNS7_ILi1EEESI_SI_EEESC_SE_Li128ELb1ELb1ELb1ELb0EEENS1_36VarlenDynamicPersistentTileSchedulerILi128ELi48ELi128ELi128ELb1ELb1ELb0ELb1ELb1ELb1EEEEEEEEEvNT_6ParamsE:
        .type           _ZN7cutlass13device_kernelIN5flash19enable_sm80_to_sm89INS1_16FlashAttnFwdSm80INS1_25CollectiveMainloopFwdSm80ILi4ELi1ELb0EN4cute5tupleIJNS5_1CILi128EEENS7_ILi48EEENS7_ILi96EEEEEELi96ENS_10bfloat16_tEfNS_4arch4Sm80ELb1ELb0ELb0ELb1ELb1ELb1ELb1ELb1EEENS1_21CollectiveEpilogueFwdINS6_IJS8_SA_S9_EEENS6_IJNS7_ILi1EEESI_SI_EEESC_SE_Li128ELb1ELb1ELb1ELb0EEENS1_36VarlenDynamicPersistentTileSchedulerILi128ELi48ELi128ELi128ELb1ELb1ELb0ELb1ELb1ELb1EEEEEEEEEvNT_6ParamsE,@function
        .size           _ZN7cutlass13device_kernelIN5flash19enable_sm80_to_sm89INS1_16FlashAttnFwdSm80INS1_25CollectiveMainloopFwdSm80ILi4ELi1ELb0EN4cute5tupleIJNS5_1CILi128EEENS7_ILi48EEENS7_ILi96EEEEEELi96ENS_10bfloat16_tEfNS_4arch4Sm80ELb1ELb0ELb0ELb1ELb1ELb1ELb1ELb1EEENS1_21CollectiveEpilogueFwdINS6_IJS8_SA_S9_EEENS6_IJNS7_ILi1EEESI_SI_EEESC_SE_Li128ELb1ELb1ELb1ELb0EEENS1_36VarlenDynamicPersistentTileSchedulerILi128ELi48ELi128ELi128ELb1ELb1ELb0ELb1ELb1ELb1EEEEEEEEEvNT_6ParamsE,(.L_x_17 - _ZN7cutlass13device_kernelIN5flash19enable_sm80_to_sm89INS1_16FlashAttnFwdSm80INS1_25CollectiveMainloopFwdSm80ILi4ELi1ELb0EN4cute5tupleIJNS5_1CILi128EEENS7_ILi48EEENS7_ILi96EEEEEELi96ENS_10bfloat16_tEfNS_4arch4Sm80ELb1ELb0ELb0ELb1ELb1ELb1ELb1ELb1EEENS1_21CollectiveEpilogueFwdINS6_IJS8_SA_S9_EEENS6_IJNS7_ILi1EEESI_SI_EEESC_SE_Li128ELb1ELb1ELb1ELb0EEENS1_36VarlenDynamicPersistentTileSchedulerILi128ELi48ELi128ELi128ELb1ELb1ELb0ELb1ELb1ELb1EEEEEEEEEvNT_6ParamsE)
        .other          _ZN7cutlass13device_kernelIN5flash19enable_sm80_to_sm89INS1_16FlashAttnFwdSm80INS1_25CollectiveMainloopFwdSm80ILi4ELi1ELb0EN4cute5tupleIJNS5_1CILi128EEENS7_ILi48EEENS7_ILi96EEEEEELi96ENS_10bfloat16_tEfNS_4arch4Sm80ELb1ELb0ELb0ELb1ELb1ELb1ELb1ELb1EEENS1_21CollectiveEpilogueFwdINS6_IJS8_SA_S9_EEENS6_IJNS7_ILi1EEESI_SI_EEESC_SE_Li128ELb1ELb1ELb1ELb0EEENS1_36VarlenDynamicPersistentTileSchedulerILi128ELi48ELi128ELi128ELb1ELb1ELb0ELb1ELb1ELb1EEEEEEEEEvNT_6ParamsE,@"STO_CUDA_ENTRY STV_DEFAULT"
_ZN7cutlass13device_kernelIN5flash19enable_sm80_to_sm89INS1_16FlashAttnFwdSm80INS1_25CollectiveMainloopFwdSm80ILi4ELi1ELb0EN4cute5tupleIJNS5_1CILi128EEENS7_ILi48EEENS7_ILi96EEEEEELi96ENS_10bfloat16_tEfNS_4arch4Sm80ELb1ELb0ELb0ELb1ELb1ELb1ELb1ELb1EEENS1_21CollectiveEpilogueFwdINS6_IJS8_SA_S9_EEENS6_IJNS7_ILi1EEESI_SI_EEESC_SE_Li128ELb1ELb1ELb1ELb0EEENS1_36VarlenDynamicPersistentTileSchedulerILi128ELi48ELi128ELi128ELb1ELb1ELb0ELb1ELb1ELb1EEEEEEEEEvNT_6ParamsE:
[----:B------:R-:W-:Y:S01]  /*0000*/  LDC R1, c[0x0][0x37c] ;  /* 0x0000df00ff017b82 */ /* 0x000fe20000000800 */
[----:B------:R-:W-:Y:S05]  /*0010*/  EXIT ;  /* 0x000000000000794d */ /* 0x000fea0003800000 */
.L_x_8:
        /* <DEDUP_REMOVED lines=14> */
.L_x_17:


//--------------------- .nv.shared.reserved.0     --------------------------
	.section	.nv.shared.reserved.0,"aw",@nobits
	.weak		__nv_reservedSMEM_offset_0_alias
	.size		__nv_reservedSMEM_offset_0_alias, 0, 64
	.other		__nv_reservedSMEM_offset_0_alias,@"STO_CUDA_RESERVED_SHARED STV_DEFAULT"
__nv_reservedSMEM_offset_0_alias:
	.zero		0
	.zero		64


//--------------------- .nv.global                --------------------------
	.section	.nv.global,"aw",@nobits
.nv.global:
	.type		_ZN77_INTERNAL_c6b62c19_41_flash_fwd_hdim96_bf16_paged_split_sm80_cu_9d2915ae_35484cute1_E,@object
	.size		_ZN77_INTERNAL_c6b62c19_41_flash_fwd_hdim96_bf16_paged_split_sm80_cu_9d2915ae_35484cute1_E,(_ZN77_INTERNAL_c6b62c19_41_flash_fwd_hdim96_bf16_paged_split_sm80_cu_9d2915ae_35484cuda3std3__45__cpo6cbeginE - _ZN77_INTERNAL_c6b62c19_41_flash_fwd_hdim96_bf16_paged_split_sm80_cu_9d2915ae_35484cute1_E)
_ZN77_INTERNAL_c6b62c19_41_flash_fwd_hdim96_bf16_paged_split_sm80_cu_9d2915ae_35484cute1_E:
	.zero		1
	.type		_ZN77_INTERNAL_c6b62c19_41_flash_fwd_hdim96_bf16_paged_split_sm80_cu_9d2915ae_35484cuda3std3__45__cpo6cbeginE,@object
	.size		_ZN77_INTERNAL_c6b62c19_41_flash_fwd_hdim96_bf16_paged_split_sm80_cu_9d2915ae_35484cuda3std3__45__cpo6cbeginE,(_ZN77_INTERNAL_c6b62c19_41_flash_fwd_hdim96_bf16_paged_split_sm80_cu_9d2915ae_35484cuda3std3__48in_placeE - _ZN77_INTERNAL_c6b62c19_41_flash_fwd_hdim96_bf16_paged_split_sm80_cu_9d2915ae_35484cuda3std3__45__cpo6cbeginE)
_ZN77_INTERNAL_c6b62c19_41_flash_fwd_hdim96_bf16_paged_split_sm80_cu_9d2915ae_35484cuda3std3__45__cpo6cbeginE:
	.zero		1
	.type		_ZN77_INTERNAL_c6b62c19_41_flash_fwd_hdim96_bf16_paged_split_sm80_cu_9d2915ae_35484cuda3std3__48in_placeE,@object
	.size		_ZN77_INTERNAL_c6b62c19_41_flash_fwd_hdim96_bf16_paged_split_sm80_cu_9d2915ae_35484cuda3std3__48in_placeE,(_ZN77_INTERNAL_c6b62c19_41_flash_fwd_hdim96_bf16_paged_split_sm80_cu_9d2915ae_35484cuda3std6ranges3__45__cpo9iter_moveE - _ZN77_INTERNAL_c6b62c19_41_flash_fwd_hdim96_bf16_paged_split_sm80_cu_9d2915ae_35484cuda3std3__48in_placeE)
_ZN77_INTERNAL_c6b62c19_41_flash_fwd_hdim96_bf16_paged_split_sm80_cu_9d2915ae_35484cuda3std3__48in_placeE:
	.zero		1
	.type		_ZN77_INTERNAL_c6b62c19_41_flash_fwd_hdim96_bf16_paged_split_sm80_cu_9d2915ae_35484cuda3std6ranges3__45__cpo9iter_moveE,@object
	.size		_ZN77_INTERNAL_c6b62c19_41_flash_fwd_hdim96_bf16_paged_split_sm80_cu_9d2915ae_35484cuda3std6ranges3__45__cpo9iter_moveE,(_ZN77_INTERNAL_c6b62c19_41_flash_fwd_hdim96_bf16_paged_split_sm80_cu_9d2915ae_35484cuda3std3__45__cpo5beginE - _ZN77_INTERNAL_c6b62c19_41_flash_fwd_hdim96_bf16_paged_split_sm80_cu_9d2915ae_35484cuda3std6ranges3__45__cpo9iter_moveE)
_ZN77_INTERNAL_c6b62c19_41_flash_fwd_hdim96_bf16_paged_split_sm80_cu_9d2915ae_35484cuda3std6ranges3__45__cpo9iter_moveE:
	.zero		1
	.type		_ZN77_INTERNAL_c6b62c19_41_flash_fwd_hdim96_bf16_paged_split_sm80_cu_9d2915ae_35484cuda3std3__45__cpo5beginE,@object
	.size		_ZN77_INTERNAL_c6b62c19_41_flash_fwd_hdim96_bf16_paged_split_sm80_cu_9d2915ae_35484cuda3std3__45__cpo5beginE,(_ZN77_INTERNAL_c6b62c19_41_flash_fwd_hdim96_bf16_paged_split_sm80_cu_9d2915ae_35484cuda3std3__479_GLOBAL__N__c6b62c19_41_flash_fwd_hdim96_bf16_paged_split_sm80_cu_9d2915ae_35486ignoreE - _ZN77_INTERNAL_c6b62c19_41_flash_fwd_hdim96_bf16_paged_split_sm80_cu_9d2915ae_35484cuda3std3__45__cpo5beginE)
_ZN77_INTERNAL_c6b62c19_41_flash_fwd_hdim96_bf16_paged_split_sm80_cu_9d2915ae_35484cuda3std3__45__cpo5beginE:
	.zero		1
	.type		_ZN77_INTERNAL_c6b62c19_41_flash_fwd_hdim96_bf16_paged_split_sm80_cu_9d2915ae_35484cuda3std3__479_GLOBAL__N__c6b62c19_41_flash_fwd_hdim96_bf16_paged_split_sm80_cu_9d2915ae_35486ignoreE,@object
	.size		_ZN77_INTERNAL_c6b62c19_41_flash_fwd_hdim96_bf16_paged_split_sm80_cu_9d2915ae_35484cuda3std3__479_GLOBAL__N__c6b62c19_41_flash_fwd_hdim96_bf16_paged_split_sm80_cu_9d2915ae_35486ignoreE,(_ZN77_INTERNAL_c6b62c19_41_flash_fwd_hdim96_bf16_paged_split_sm80_cu_9d2915ae_35484cute7productE - _ZN77_INTERNAL_c6b62c19_41_flash_fwd_hdim96_bf16_paged_split_sm80_cu_9d2915ae_35484cuda3std3__479_GLOBAL__N__c6b62c19_41_flash_fwd_hdim96_bf16_paged_split_sm80_cu_9d2915ae_35486ignoreE)
_ZN77_INTERNAL_c6b62c19_41_flash_fwd_hdim96_bf16_paged_split_sm80_cu_9d2915ae_35484cuda3std3__479_GLOBAL__N__c6b62c19_41_flash_fwd_hdim96_bf16_paged_split_sm80_cu_9d2915ae_35486ignoreE:
	.zero		1
	.type		_ZN77_INTERNAL_c6b62c19_41_flash_fwd_hdim96_bf16_paged_split_sm80_cu_9d2915ae_35484cute7productE,@object
	.size		_ZN77_INTERNAL_c6b62c19_41_flash_fwd_hdim96_bf16_paged_split_sm80_cu_9d2915ae_35484cute7productE,(_ZN77_INTERNAL_c6b62c19_41_flash_fwd_hdim96_bf16_paged_split_sm80_cu_9d2915ae_35484cuda3std3__45__cpo3endE - _ZN77_INTERNAL_c6b62c19_41_flash_fwd_hdim96_bf16_paged_split_sm80_cu_9d2915ae_35484cute7productE)
_ZN77_INTERNAL_c6b62c19_41_flash_fwd_hdim96_bf16_paged_split_sm80_cu_9d2915ae_35484cute7productE:
	.zero		1
	.type		_ZN77_INTERNAL_c6b62c19_41_flash_fwd_hdim96_bf16_paged_split_sm80_cu_9d2915ae_35484cuda3std3__45__cpo3endE,@object
	.size		_ZN77_INTERNAL_c6b62c19_41_flash_fwd_hdim96_bf16_paged_split_sm80_cu_9d2915ae_35484cuda3std3__45__cpo3endE,(_ZN77_INTERNAL_c6b62c19_41_flash_fwd_hdim96_bf16_paged_split_sm80_cu_9d2915ae_35484cuda3std3__419piecewise_constructE - _ZN77_INTERNAL_c6b62c19_41_flash_fwd_hdim96_bf16_paged_split_sm80_cu_9d2915ae_35484cuda3std3__45__cpo3endE)
_ZN77_INTERNAL_c6b62c19_41_flash_fwd_hdim96_bf16_paged_split_sm80_cu_9d2915ae_35484cuda3std3__45__cpo3endE:
	.zero		1
	.type		_ZN77_INTERNAL_c6b62c19_41_flash_fwd_hdim96_bf16_paged_split_sm80_cu_9d2915ae_35484cuda3std3__419piecewise_constructE,@object
	.size		_ZN77_INTERNAL_c6b62c19_41_flash_fwd_hdim96_bf16_paged_split_sm80_cu_9d2915ae_35484cuda3std3__419piecewise_constructE,(_ZN77_INTERNAL_c6b62c19_41_flash_fwd_hdim96_bf16_paged_split_sm80_cu_9d2915ae_35484cuda3std3__45__cpo4cendE - _ZN77_INTERNAL_c6b62c19_41_flash_fwd_hdim96_bf16_paged_split_sm80_cu_9d2915ae_35484cuda3std3__419piecewise_constructE)
_ZN77_INTERNAL_c6b62c19_41_flash_fwd_hdim96_bf16_paged_split_sm80_cu_9d2915ae_35484cuda3std3__419piecewise_constructE:
	.zero		1
	.type		_ZN77_INTERNAL_c6b62c19_41_flash_fwd_hdim96_bf16_paged_split_sm80_cu_9d2915ae_35484cuda3std3__45__cpo4cendE,@object
	.size		_ZN77_INTERNAL_c6b62c19_41_flash_fwd_hdim96_bf16_paged_split_sm80_cu_9d2915ae_35484cuda3std3__45__cpo4cendE,(_ZN77_INTERNAL_c6b62c19_41_flash_fwd_hdim96_bf16_paged_split_sm80_cu_9d2915ae_35484cuda3std6ranges3__45__cpo4swapE - _ZN77_INTERNAL_c6b62c19_41_flash_fwd_hdim96_bf16_paged_split_sm80_cu_9d2915ae_35484cuda3std3__45__cpo4cendE)
_ZN77_INTERNAL_c6b62c19_41_flash_fwd_hdim96_bf16_paged_split_sm80_cu_9d2915ae_35484cuda3std3__45__cpo4cendE:
	.zero		1
	.type		_ZN77_INTERNAL_c6b62c19_41_flash_fwd_hdim96_bf16_paged_split_sm80_cu_9d2915ae_35484cuda3std6ranges3__45__cpo4swapE,@object
	.size		_ZN77_INTERNAL_c6b62c19_41_flash_fwd_hdim96_bf16_paged_split_sm80_cu_9d2915ae_35484cuda3std6ranges3__45__cpo4swapE,(.L_7 - _ZN77_INTERNAL_c6b62c19_41_flash_fwd_hdim96_bf16_paged_split_sm80_cu_9d2915ae_35484cuda3std6ranges3__45__cpo4swapE)
_ZN77_INTERNAL_c6b62c19_41_flash_fwd_hdim96_bf16_paged_split_sm80_cu_9d2915ae_35484cuda3std6ranges3__45__cpo4swapE:
	.zero		1
.L_7:


//--------------------- .nv.constant0._ZN7cutlass13device_kernelIN5flash19enable_sm80_to_sm89INS1_16FlashAttnFwdSm80INS1_25CollectiveMainloopFwdSm80ILi4ELi1ELb0EN4cute5tupleIJNS5_1CILi128EEENS7_ILi64EEENS7_ILi96EEEEEELi96ENS_10bfloat16_tEfNS_4arch4Sm80ELb0ELb0ELb0ELb0ELb1ELb0ELb1ELb1EEENS1_21CollectiveEpilogueFwdINS6_IJS8_SA_S9_EEENS6_IJNS7_ILi1EEESI_SI_EEESC_SE_Li128ELb0ELb1ELb1ELb0EEENS1_19SingleTileSchedulerILb0ELb1ELb1ELi128EEEEEEEEEvNT_6ParamsE --------------------------
	.section	.nv.constant0._ZN7cutlass13device_kernelIN5flash19enable_sm80_to_sm89INS1_16FlashAttnFwdSm80INS1_25CollectiveMainloopFwdSm80ILi4ELi1ELb0EN4cute5tupleIJNS5_1CILi128EEENS7_ILi64EEENS7_ILi96EEEEEELi96ENS_10bfloat16_tEfNS_4arch4Sm80ELb0ELb0ELb0ELb0ELb1ELb0ELb1ELb1EEENS1_21CollectiveEpilogueFwdINS6_IJS8_SA_S9_EEENS6_IJNS7_ILi1EEESI_SI_EEESC_SE_Li128ELb0ELb1ELb1ELb0EEENS1_19SingleTileSchedulerILb0ELb1ELb1ELi128EEEEEEEEEvNT_6ParamsE,"a",@progbits
	.sectionflags	@""
	.align	4
.nv.constant0._ZN7cutlass13device_kernelIN5flash19enable_sm80_to_sm89INS1_16FlashAttnFwdSm80INS1_25CollectiveMainloopFwdSm80ILi4ELi1ELb0EN4cute5tupleIJNS5_1CILi128EEENS7_ILi64EEENS7_ILi96EEEEEELi96ENS_10bfloat16_tEfNS_4arch4Sm80ELb0ELb0ELb0ELb0ELb1ELb0ELb1ELb1EEENS1_21CollectiveEpilogueFwdINS6_IJS8_SA_S9_EEENS6_IJNS7_ILi1EEESI_SI_EEESC_SE_Li128ELb0ELb1ELb1ELb0EEENS1_19SingleTileSchedulerILb0ELb1ELb1ELi128EEEEEEEEEvNT_6ParamsE:
	.zero		1944


//--------------------- .nv.constant0._ZN7cutlass13device_kernelIN5flash19enable_sm80_to_sm89INS1_16FlashAttnFwdSm80INS1_25CollectiveMainloopFwdSm80ILi4ELi1ELb0EN4cute5tupleIJNS5_1CILi128EEENS7_ILi48EEENS7_ILi96EEEEEELi96ENS_10bfloat16_tEfNS_4arch4Sm80ELb0ELb0ELb0ELb1ELb1ELb0ELb1ELb1EEENS1_21CollectiveEpilogueFwdINS6_IJS8_SA_S9_EEENS6_IJNS7_ILi1EEESI_SI_EEESC_SE_Li128ELb1ELb1ELb1ELb0EEENS1_36VarlenDynamicPersistentTileSchedulerILi128ELi48ELi128ELi128ELb1ELb1ELb0ELb0ELb1ELb1EEEEEEEEEvNT_6ParamsE --------------------------
	.section	.nv.constant0._ZN7cutlass13device_kernelIN5flash19enable_sm80_to_sm89INS1_16FlashAttnFwdSm80INS1_25CollectiveMainloopFwdSm80ILi4ELi1ELb0EN4cute5tupleIJNS5_1CILi128EEENS7_ILi48EEENS7_ILi96EEEEEELi96ENS_10bfloat16_tEfNS_4arch4Sm80ELb0ELb0ELb0ELb1ELb1ELb0ELb1ELb1EEENS1_21CollectiveEpilogueFwdINS6_IJS8_SA_S9_EEENS6_IJNS7_ILi1EEESI_SI_EEESC_SE_Li128ELb1ELb1ELb1ELb0EEENS1_36VarlenDynamicPersistentTileSchedulerILi128ELi48ELi128ELi128ELb1ELb1ELb0ELb0ELb1ELb1EEEEEEEEEvNT_6ParamsE,"a",@progbits
	.sectionflags	@""
	.align	4
.nv.constant0._ZN7cutlass13device_kernelIN5flash19enable_sm80_to_sm89INS1_16FlashAttnFwdSm80INS1_25CollectiveMainloopFwdSm80ILi4ELi1ELb0EN4cute5tupleIJNS5_1CILi128EEENS7_ILi48EEENS7_ILi96EEEEEELi96ENS_10bfloat16_tEfNS_4arch4Sm80ELb0ELb0ELb0ELb1ELb1ELb0ELb1ELb1EEENS1_21CollectiveEpilogueFwdINS6_IJS8_SA_S9_EEENS6_IJNS7_ILi1EEESI_SI_EEESC_SE_Li128ELb1ELb1ELb1ELb0EEENS1_36VarlenDynamicPersistentTileSchedulerILi128ELi48ELi128ELi128ELb1ELb1ELb0ELb0ELb1ELb1EEEEEEEEEvNT_6ParamsE:
	.zero		1976


//--------------------- .nv.constant0._ZN7cutlass13device_kernelIN5flash19enable_sm80_to_sm89INS1_16FlashAttnFwdSm80INS1_25CollectiveMainloopFwdSm80ILi4ELi1ELb0EN4cute5tupleIJNS5_1CILi128EEENS7_ILi48EEENS7_ILi96EEEEEELi96ENS_10bfloat16_tEfNS_4arch4Sm80ELb0ELb0ELb0ELb1ELb1ELb1ELb1ELb1EEENS1_21CollectiveEpilogueFwdINS6_IJS8_SA_S9_EEENS6_IJNS7_ILi1EEESI_SI_EEESC_SE_Li128ELb1ELb1ELb1ELb0EEENS1_36VarlenDynamicPersistentTileSchedulerILi128ELi48ELi128ELi128ELb1ELb1ELb0ELb0ELb1ELb1EEEEEEEEEvNT_6ParamsE --------------------------
	.section	.nv.constant0._ZN7cutlass13device_kernelIN5flash19enable_sm80_to_sm89INS1_16FlashAttnFwdSm80INS1_25CollectiveMainloopFwdSm80ILi4ELi1ELb0EN4cute5tupleIJNS5_1CILi128EEENS7_ILi48EEENS7_ILi96EEEEEELi96ENS_10bfloat16_tEfNS_4arch4Sm80ELb0ELb0ELb0ELb1ELb1ELb1ELb1ELb1EEENS1_21CollectiveEpilogueFwdINS6_IJS8_SA_S9_EEENS6_IJNS7_ILi1EEESI_SI_EEESC_SE_Li128ELb1ELb1ELb1ELb0EEENS1_36VarlenDynamicPersistentTileSchedulerILi128ELi48ELi128ELi128ELb1ELb1ELb0ELb0ELb1ELb1EEEEEEEEEvNT_6ParamsE,"a",@progbits
	.sectionflags	@""
	.align	4
.nv.constant0._ZN7cutlass13device_kernelIN5flash19enable_sm80_to_sm89INS1_16FlashAttnFwdSm80INS1_25CollectiveMainloopFwdSm80ILi4ELi1ELb0EN4cute5tupleIJNS5_1CILi128EEENS7_ILi48EEENS7_ILi96EEEEEELi96ENS_10bfloat16_tEfNS_4arch4Sm80ELb0ELb0ELb0ELb1ELb1ELb1ELb1ELb1EEENS1_21CollectiveEpilogueFwdINS6_IJS8_SA_S9_EEENS6_IJNS7_ILi1EEESI_SI_EEESC_SE_Li128ELb1ELb1ELb1ELb0EEENS1_36VarlenDynamicPersistentTileSchedulerILi128ELi48ELi128ELi128ELb1ELb1ELb0ELb0ELb1ELb1EEEEEEEEEvNT_6ParamsE:
	.zero		1976


//--------------------- .nv.constant0._ZN7cutlass13device_kernelIN5flash19enable_sm80_to_sm89INS1_16FlashAttnFwdSm80INS1_25CollectiveMainloopFwdSm80ILi4ELi1ELb0EN4cute5tupleIJNS5_1CILi128EEENS7_ILi48EEENS7_ILi96EEEEEELi96ENS_10bfloat16_tEfNS_4arch4Sm80ELb0ELb1ELb0ELb0ELb1ELb0ELb1ELb1EEENS1_21CollectiveEpilogueFwdINS6_IJS8_SA_S9_EEENS6_IJNS7_ILi1EEESI_SI_EEESC_SE_Li128ELb0ELb1ELb1ELb0EEENS1_19SingleTileSchedulerILb0ELb1ELb1ELi128EEEEEEEEEvNT_6ParamsE --------------------------
	.section	.nv.constant0._ZN7cutlass13device_kernelIN5flash19enable_sm80_to_sm89INS1_16FlashAttnFwdSm80INS1_25CollectiveMainloopFwdSm80ILi4ELi1ELb0EN4cute5tupleIJNS5_1CILi128EEENS7_ILi48EEENS7_ILi96EEEEEELi96ENS_10bfloat16_tEfNS_4arch4Sm80ELb0ELb1ELb0ELb0ELb1ELb0ELb1ELb1EEENS1_21CollectiveEpilogueFwdINS6_IJS8_SA_S9_EEENS6_IJNS7_ILi1EEESI_SI_EEESC_SE_Li128ELb0ELb1ELb1ELb0EEENS1_19SingleTileSchedulerILb0ELb1ELb1ELi128EEEEEEEEEvNT_6ParamsE,"a",@progbits
	.sectionflags	@""
	.align	4
.nv.constant0._ZN7cutlass13device_kernelIN5flash19enable_sm80_to_sm89INS1_16FlashAttnFwdSm80INS1_25CollectiveMainloopFwdSm80ILi4ELi1ELb0EN4cute5tupleIJNS5_1CILi128EEENS7_ILi48EEENS7_ILi96EEEEEELi96ENS_10bfloat16_tEfNS_4arch4Sm80ELb0ELb1ELb0ELb0ELb1ELb0ELb1ELb1EEENS1_21CollectiveEpilogueFwdINS6_IJS8_SA_S9_EEENS6_IJNS7_ILi1EEESI_SI_EEESC_SE_Li128ELb0ELb1ELb1ELb0EEENS1_19SingleTileSchedulerILb0ELb1ELb1ELi128EEEEEEEEEvNT_6ParamsE:
	.zero		1944


//--------------------- .nv.constant0._ZN7cutlass13device_kernelIN5flash19enable_sm80_to_sm89INS1_16FlashAttnFwdSm80INS1_25CollectiveMainloopFwdSm80ILi4ELi1ELb0EN4cute5tupleIJNS5_1CILi128EEENS7_ILi48EEENS7_ILi96EEEEEELi96ENS_10bfloat16_tEfNS_4arch4Sm80ELb0ELb1ELb0ELb1ELb1ELb0ELb1ELb1EEENS1_21CollectiveEpilogueFwdINS6_IJS8_SA_S9_EEENS6_IJNS7_ILi1EEESI_SI_EEESC_SE_Li128ELb1ELb1ELb1ELb0EEENS1_36VarlenDynamicPersistentTileSchedulerILi128ELi48ELi128ELi128ELb1ELb1ELb0ELb1ELb0ELb1EEEEEEEEEvNT_6ParamsE --------------------------
	.section	.nv.constant0._ZN7cutlass13device_kernelIN5flash19enable_sm80_to_sm89INS1_16FlashAttnFwdSm80INS1_25CollectiveMainloopFwdSm80ILi4ELi1ELb0EN4cute5tupleIJNS5_1CILi128EEENS7_ILi48EEENS7_ILi96EEEEEELi96ENS_10bfloat16_tEfNS_4arch4Sm80ELb0ELb1ELb0ELb1ELb1ELb0ELb1ELb1EEENS1_21CollectiveEpilogueFwdINS6_IJS8_SA_S9_EEENS6_IJNS7_ILi1EEESI_SI_EEESC_SE_Li128ELb1ELb1ELb1ELb0EEENS1_36VarlenDynamicPersistentTileSchedulerILi128ELi48ELi128ELi128ELb1ELb1ELb0ELb1ELb0ELb1EEEEEEEEEvNT_6ParamsE,"a",@progbits
	.sectionflags	@""
	.align	4
.nv.constant0._ZN7cutlass13device_kernelIN5flash19enable_sm80_to_sm89INS1_16FlashAttnFwdSm80INS1_25CollectiveMainloopFwdSm80ILi4ELi1ELb0EN4cute5tupleIJNS5_1CILi128EEENS7_ILi48EEENS7_ILi96EEEEEELi96ENS_10bfloat16_tEfNS_4arch4Sm80ELb0ELb1ELb0ELb1ELb1ELb0ELb1ELb1EEENS1_21CollectiveEpilogueFwdINS6_IJS8_SA_S9_EEENS6_IJNS7_ILi1EEESI_SI_EEESC_SE_Li128ELb1ELb1ELb1ELb0EEENS1_36VarlenDynamicPersistentTileSchedulerILi128ELi48ELi128ELi128ELb1ELb1ELb0ELb1ELb0ELb1EEEEEEEEEvNT_6ParamsE:
	.zero		1976


//--------------------- .nv.constant0._ZN7cutlass13device_kernelIN5flash19enable_sm80_to_sm89INS1_16FlashAttnFwdSm80INS1_25CollectiveMainloopFwdSm80ILi4ELi1ELb0EN4cute5tupleIJNS5_1CILi128EEENS7_ILi48EEENS7_ILi96EEEEEELi96ENS_10bfloat16_tEfNS_4arch4Sm80ELb0ELb1ELb0ELb1ELb1ELb1ELb1ELb1EEENS1_21CollectiveEpilogueFwdINS6_IJS8_SA_S9_EEENS6_IJNS7_ILi1EEESI_SI_EEESC_SE_Li128ELb1ELb1ELb1ELb0EEENS1_36VarlenDynamicPersistentTileSchedulerILi128ELi48ELi128ELi128ELb1ELb1ELb0ELb1ELb0ELb1EEEEEEEEEvNT_6ParamsE --------------------------
	.section	.nv.constant0._ZN7cutlass13device_kernelIN5flash19enable_sm80_to_sm89INS1_16FlashAttnFwdSm80INS1_25CollectiveMainloopFwdSm80ILi4ELi1ELb0EN4cute5tupleIJNS5_1CILi128EEENS7_ILi48EEENS7_ILi96EEEEEELi96ENS_10bfloat16_tEfNS_4arch4Sm80ELb0ELb1ELb0ELb1ELb1ELb1ELb1ELb1EEENS1_21CollectiveEpilogueFwdINS6_IJS8_SA_S9_EEENS6_IJNS7_ILi1EEESI_SI_EEESC_SE_Li128ELb1ELb1ELb1ELb0EEENS1_36VarlenDynamicPersistentTileSchedulerILi128ELi48ELi128ELi128ELb1ELb1ELb0ELb1ELb0ELb1EEEEEEEEEvNT_6ParamsE,"a",@progbits
	.sectionflags	@""
	.align	4
.nv.constant0._ZN7cutlass13device_kernelIN5flash19enable_sm80_to_sm89INS1_16FlashAttnFwdSm80INS1_25CollectiveMainloopFwdSm80ILi4ELi1ELb0EN4cute5tupleIJNS5_1CILi128EEENS7_ILi48EEENS7_ILi96EEEEEELi96ENS_10bfloat16_tEfNS_4arch4Sm80ELb0ELb1ELb0ELb1ELb1ELb1ELb1ELb1EEENS1_21CollectiveEpilogueFwdINS6_IJS8_SA_S9_EEENS6_IJNS7_ILi1EEESI_SI_EEESC_SE_Li128ELb1ELb1ELb1ELb0EEENS1_36VarlenDynamicPersistentTileSchedulerILi128ELi48ELi128ELi128ELb1ELb1ELb0ELb1ELb0ELb1EEEEEEEEEvNT_6ParamsE:
	.zero		1976


//--------------------- .nv.constant0._ZN7cutlass13device_kernelIN5flash19enable_sm80_to_sm89INS1_16FlashAttnFwdSm80INS1_25CollectiveMainloopFwdSm80ILi4ELi1ELb0EN4cute5tupleIJNS5_1CILi128EEENS7_ILi64EEENS7_ILi96EEEEEELi96ENS_10bfloat16_tEfNS_4arch4Sm80ELb1ELb0ELb0ELb0ELb1ELb0ELb1ELb1EEENS1_21CollectiveEpilogueFwdINS6_IJS8_SA_S9_EEENS6_IJNS7_ILi1EEESI_SI_EEESC_SE_Li128ELb0ELb1ELb1ELb0EEENS1_30DynamicPersistentTileSchedulerILi128ELi128ELb1ELb1ELb0EEEEEEEEEvNT_6ParamsE --------------------------
	.section	.nv.constant0._ZN7cutlass13device_kernelIN5flash19enable_sm80_to_sm89INS1_16FlashAttnFwdSm80INS1_25CollectiveMainloopFwdSm80ILi4ELi1ELb0EN4cute5tupleIJNS5_1CILi128EEENS7_ILi64EEENS7_ILi96EEEEEELi96ENS_10bfloat16_tEfNS_4arch4Sm80ELb1ELb0ELb0ELb0ELb1ELb0ELb1ELb1EEENS1_21CollectiveEpilogueFwdINS6_IJS8_SA_S9_EEENS6_IJNS7_ILi1EEESI_SI_EEESC_SE_Li128ELb0ELb1ELb1ELb0EEENS1_30DynamicPersistentTileSchedulerILi128ELi128ELb1ELb1ELb0EEEEEEEEEvNT_6ParamsE,"a",@progbits
	.sectionflags	@""
	.align	4
.nv.constant0._ZN7cutlass13device_kernelIN5flash19enable_sm80_to_sm89INS1_16FlashAttnFwdSm80INS1_25CollectiveMainloopFwdSm80ILi4ELi1ELb0EN4cute5tupleIJNS5_1CILi128EEENS7_ILi64EEENS7_ILi96EEEEEELi96ENS_10bfloat16_tEfNS_4arch4Sm80ELb1ELb0ELb0ELb0ELb1ELb0ELb1ELb1EEENS1_21CollectiveEpilogueFwdINS6_IJS8_SA_S9_EEENS6_IJNS7_ILi1EEESI_SI_EEESC_SE_Li128ELb0ELb1ELb1ELb0EEENS1_30DynamicPersistentTileSchedulerILi128ELi128ELb1ELb1ELb0EEEEEEEEEvNT_6ParamsE:
	.zero		1960


//--------------------- .nv.constant0._ZN7cutlass13device_kernelIN5flash19enable_sm80_to_sm89INS1_16FlashAttnFwdSm80INS1_25CollectiveMainloopFwdSm80ILi4ELi1ELb0EN4cute5tupleIJNS5_1CILi128EEENS7_ILi48EEENS7_ILi96EEEEEELi96ENS_10bfloat16_tEfNS_4arch4Sm80ELb1ELb0ELb0ELb1ELb1ELb0ELb1ELb1EEENS1_21CollectiveEpilogueFwdINS6_IJS8_SA_S9_EEENS6_IJNS7_ILi1EEESI_SI_EEESC_SE_Li128ELb1ELb1ELb1ELb0EEENS1_36VarlenDynamicPersistentTileSchedulerILi128ELi48ELi128ELi128ELb1ELb1ELb0ELb1ELb1ELb1EEEEEEEEEvNT_6ParamsE --------------------------
	.section	.nv.constant0._ZN7cutlass13device_kernelIN5flash19enable_sm80_to_sm89INS1_16FlashAttnFwdSm80INS1_25CollectiveMainloopFwdSm80ILi4ELi1ELb0EN4cute5tupleIJNS5_1CILi128EEENS7_ILi48EEENS7_ILi96EEEEEELi96ENS_10bfloat16_tEfNS_4arch4Sm80ELb1ELb0ELb0ELb1ELb1ELb0ELb1ELb1EEENS1_21CollectiveEpilogueFwdINS6_IJS8_SA_S9_EEENS6_IJNS7_ILi1EEESI_SI_EEESC_SE_Li128ELb1ELb1ELb1ELb0EEENS1_36VarlenDynamicPersistentTileSchedulerILi128ELi48ELi128ELi128ELb1ELb1ELb0ELb1ELb1ELb1EEEEEEEEEvNT_6ParamsE,"a",@progbits
	.sectionflags	@""
	.align	4
.nv.constant0._ZN7cutlass13device_kernelIN5flash19enable_sm80_to_sm89INS1_16FlashAttnFwdSm80INS1_25CollectiveMainloopFwdSm80ILi4ELi1ELb0EN4cute5tupleIJNS5_1CILi128EEENS7_ILi48EEENS7_ILi96EEEEEELi96ENS_10bfloat16_tEfNS_4arch4Sm80ELb1ELb0ELb0ELb1ELb1ELb0ELb1ELb1EEENS1_21CollectiveEpilogueFwdINS6_IJS8_SA_S9_EEENS6_IJNS7_ILi1EEESI_SI_EEESC_SE_Li128ELb1ELb1ELb1ELb0EEENS1_36VarlenDynamicPersistentTileSchedulerILi128ELi48ELi128ELi128ELb1ELb1ELb0ELb1ELb1ELb1EEEEEEEEEvNT_6ParamsE:
	.zero		1976


//--------------------- .nv.constant0._ZN7cutlass13device_kernelIN5flash19enable_sm80_to_sm89INS1_16FlashAttnFwdSm80INS1_25CollectiveMainloopFwdSm80ILi4ELi1ELb0EN4cute5tupleIJNS5_1CILi128EEENS7_ILi48EEENS7_ILi96EEEEEELi96ENS_10bfloat16_tEfNS_4arch4Sm80ELb1ELb0ELb0ELb1ELb1ELb1ELb1ELb1EEENS1_21CollectiveEpilogueFwdINS6_IJS8_SA_S9_EEENS6_IJNS7_ILi1EEESI_SI_EEESC_SE_Li128ELb1ELb1ELb1ELb0EEENS1_36VarlenDynamicPersistentTileSchedulerILi128ELi48ELi128ELi128ELb1ELb1ELb0ELb1ELb1ELb1EEEEEEEEEvNT_6ParamsE --------------------------
	.section	.nv.constant0._ZN7cutlass13device_kernelIN5flash19enable_sm80_to_sm89INS1_16FlashAttnFwdSm80INS1_25CollectiveMainloopFwdSm80ILi4ELi1ELb0EN4cute5tupleIJNS5_1CILi128EEENS7_ILi48EEENS7_ILi96EEEEEELi96ENS_10bfloat16_tEfNS_4arch4Sm80ELb1ELb0ELb0ELb1ELb1ELb1ELb1ELb1EEENS1_21CollectiveEpilogueFwdINS6_IJS8_SA_S9_EEENS6_IJNS7_ILi1EEESI_SI_EEESC_SE_Li128ELb1ELb1ELb1ELb0EEENS1_36VarlenDynamicPersistentTileSchedulerILi128ELi48ELi128ELi128ELb1ELb1ELb0ELb1ELb1ELb1EEEEEEEEEvNT_6ParamsE,"a",@progbits
	.sectionflags	@""
	.align	4
.nv.constant0._ZN7cutlass13device_kernelIN5flash19enable_sm80_to_sm89INS1_16FlashAttnFwdSm80INS1_25CollectiveMainloopFwdSm80ILi4ELi1ELb0EN4cute5tupleIJNS5_1CILi128EEENS7_ILi48EEENS7_ILi96EEEEEELi96ENS_10bfloat16_tEfNS_4arch4Sm80ELb1ELb0ELb0ELb1ELb1ELb1ELb1ELb1EEENS1_21CollectiveEpilogueFwdINS6_IJS8_SA_S9_EEENS6_IJNS7_ILi1EEESI_SI_EEESC_SE_Li128ELb1ELb1ELb1ELb0EEENS1_36VarlenDynamicPersistentTileSchedulerILi128ELi48ELi128ELi128ELb1ELb1ELb0ELb1ELb1ELb1EEEEEEEEEvNT_6ParamsE:
	.zero		1976


//--------------------- SYMBOLS --------------------------

	.type		.nv.reservedSmem.offset0,@object
	.size		.nv.reservedSmem.offset0,0x4
